	.target	sm_90a

	.elftype	@"ET_EXEC"


//--------------------- .note.nv.tkinfo           --------------------------
	.section	.note.nv.tkinfo,"",@"SHT_NOTE"
	.sectionflags	@"SHF_NOTE_NV_TKINFO"
	.tkinfo
        /*0018*/ 	.word	0x00000002
        /*0030*/ 	.string	""
        /*0030*/ 	.string	"ptxas"
        /*0030*/ 	.string	"Cuda compilation tools, release 13.0, V13.0.88"
        /*0030*/ 	.string	"Build cuda_13.0.r13.0/compiler.36424714_0"
        /*0030*/ 	.string	"-arch sm_90a -m 64 "



//--------------------- .note.nv.cuinfo           --------------------------
	.section	.note.nv.cuinfo,"",@"SHT_NOTE"
	.sectionflags	@"SHF_NOTE_NV_CUINFO"
        /*0018*/ 	.short	0x0002
        /*001a*/ 	.short	0x005a
        /*001c*/ 	.short	0x0082
	.zero		2


//--------------------- .nv.info                  --------------------------
	.section	.nv.info,"",@"SHT_CUDA_INFO"
	.align	4


	//----- nvinfo : EIATTR_REGCOUNT
	.align		4
        /*0000*/ 	.byte	0x04, 0x2f
        /*0002*/ 	.short	(.L_12 - .L_11)
	.align		4
.L_11:
        /*0004*/ 	.word	index@(_ZN7cutlass13device_kernelINS_4gemm6kernel13GemmUniversalIN4cute5tupleIJiiiiEEENS1_10collective13CollectiveMmaINS1_37MainloopSm90TmaGmmaWarpSpecializedFP8ILi37ENS5_IJNS4_1CILi2EEESB_NSA_ILi1EEEEEENS1_32KernelTmaWarpSpecializedPingpongEEENS5_IJNSA_ILi64EEENSA_ILi128EEENSA_ILi32EEEEEENS_12float_e5m2_tENS5_IJlSC_lEEESK_SL_NS4_8TiledMMAINS4_8MMA_AtomIJNS4_4SM904GMMA31MMA_64x128x32_F32E5M2E5M2_SS_TNILNSP_7ScaleInE1ELSR_1EEEEEENS4_6LayoutINS5_IJSC_SC_SC_EEENS5_IJNSA_ILi0EEESW_SW_EEEEENS5_IJNS4_10UnderscoreESZ_SZ_EEEEENS4_23SM90_TMA_LOAD_MULTICASTENS4_14ComposedLayoutINS4_7SwizzleILi1ELi4ELi3EEENS4_18smem_ptr_flag_bitsILi8EEENSU_INS5_IJNSA_ILi8EEESI_EEENS5_IJSI_SC_EEEEEEEvNS4_8identityES12_S1C_vS1D_EENS_8epilogue10collective6detail29Sm90TmaWarpSpecializedAdapterINS1G_15DefaultEpilogueISK_SL_SL_NS1F_6thread17LinearCombinationISK_Li1EffLNS1K_9ScaleType4KindE0ELNS_15FloatRoundStyleE2ESK_EENS1_15EpilogueDefaultEEEEEvvEEEEvNT_6ParamsE)
        /*0008*/ 	.word	0x000000a8


	//----- nvinfo : EIATTR_FRAME_SIZE
	.align		4
.L_12:
        /*000c*/ 	.byte	0x04, 0x11
        /*000e*/ 	.short	(.L_14 - .L_13)
	.align		4
.L_13:
        /*0010*/ 	.word	index@(_ZN7cutlass13device_kernelINS_4gemm6kernel13GemmUniversalIN4cute5tupleIJiiiiEEENS1_10collective13CollectiveMmaINS1_37MainloopSm90TmaGmmaWarpSpecializedFP8ILi37ENS5_IJNS4_1CILi2EEESB_NSA_ILi1EEEEEENS1_32KernelTmaWarpSpecializedPingpongEEENS5_IJNSA_ILi64EEENSA_ILi128EEENSA_ILi32EEEEEENS_12float_e5m2_tENS5_IJlSC_lEEESK_SL_NS4_8TiledMMAINS4_8MMA_AtomIJNS4_4SM904GMMA31MMA_64x128x32_F32E5M2E5M2_SS_TNILNSP_7ScaleInE1ELSR_1EEEEEENS4_6LayoutINS5_IJSC_SC_SC_EEENS5_IJNSA_ILi0EEESW_SW_EEEEENS5_IJNS4_10UnderscoreESZ_SZ_EEEEENS4_23SM90_TMA_LOAD_MULTICASTENS4_14ComposedLayoutINS4_7SwizzleILi1ELi4ELi3EEENS4_18smem_ptr_flag_bitsILi8EEENSU_INS5_IJNSA_ILi8EEESI_EEENS5_IJSI_SC_EEEEEEEvNS4_8identityES12_S1C_vS1D_EENS_8epilogue10collective6detail29Sm90TmaWarpSpecializedAdapterINS1G_15DefaultEpilogueISK_SL_SL_NS1F_6thread17LinearCombinationISK_Li1EffLNS1K_9ScaleType4KindE0ELNS_15FloatRoundStyleE2ESK_EENS1_15EpilogueDefaultEEEEEvvEEEEvNT_6ParamsE)
        /*0014*/ 	.word	0x00000000


	//----- nvinfo : EIATTR_MIN_STACK_SIZE
	.align		4
.L_14:
        /*0018*/ 	.byte	0x04, 0x12
        /*001a*/ 	.short	(.L_16 - .L_15)
	.align		4
.L_15:
        /*001c*/ 	.word	index@(_ZN7cutlass13device_kernelINS_4gemm6kernel13GemmUniversalIN4cute5tupleIJiiiiEEENS1_10collective13CollectiveMmaINS1_37MainloopSm90TmaGmmaWarpSpecializedFP8ILi37ENS5_IJNS4_1CILi2EEESB_NSA_ILi1EEEEEENS1_32KernelTmaWarpSpecializedPingpongEEENS5_IJNSA_ILi64EEENSA_ILi128EEENSA_ILi32EEEEEENS_12float_e5m2_tENS5_IJlSC_lEEESK_SL_NS4_8TiledMMAINS4_8MMA_AtomIJNS4_4SM904GMMA31MMA_64x128x32_F32E5M2E5M2_SS_TNILNSP_7ScaleInE1ELSR_1EEEEEENS4_6LayoutINS5_IJSC_SC_SC_EEENS5_IJNSA_ILi0EEESW_SW_EEEEENS5_IJNS4_10UnderscoreESZ_SZ_EEEEENS4_23SM90_TMA_LOAD_MULTICASTENS4_14ComposedLayoutINS4_7SwizzleILi1ELi4ELi3EEENS4_18smem_ptr_flag_bitsILi8EEENSU_INS5_IJNSA_ILi8EEESI_EEENS5_IJSI_SC_EEEEEEEvNS4_8identityES12_S1C_vS1D_EENS_8epilogue10collective6detail29Sm90TmaWarpSpecializedAdapterINS1G_15DefaultEpilogueISK_SL_SL_NS1F_6thread17LinearCombinationISK_Li1EffLNS1K_9ScaleType4KindE0ELNS_15FloatRoundStyleE2ESK_EENS1_15EpilogueDefaultEEEEEvvEEEEvNT_6ParamsE)
        /*0020*/ 	.word	0x00000000
.L_16:


//--------------------- .nv.compat                --------------------------
	.section	.nv.compat,"",@"SHT_CUDA_COMPAT_INFO"
	.align	4
        /*0000*/ 	.byte	0x02, 0x09, 0x01, 0x00, 0x02, 0x02, 0x04, 0x00, 0x02, 0x05, 0x05, 0x00, 0x03, 0x07, 0x01, 0x01
        /*0010*/ 	.byte	0x02, 0x03, 0x01, 0x00, 0x02, 0x06, 0x01, 0x00, 0x04, 0x0b, 0x08, 0x00, 0x00, 0x00, 0x00, 0x00
        /*0020*/ 	.byte	0x00, 0x00, 0x00, 0x00


//--------------------- .nv.info._ZN7cutlass13device_kernelINS_4gemm6kernel13GemmUniversalIN4cute5tupleIJiiiiEEENS1_10collective13CollectiveMmaINS1_37MainloopSm90TmaGmmaWarpSpecializedFP8ILi37ENS5_IJNS4_1CILi2EEESB_NSA_ILi1EEEEEENS1_32KernelTmaWarpSpecializedPingpongEEENS5_IJNSA_ILi64EEENSA_ILi128EEENSA_ILi32EEEEEENS_12float_e5m2_tENS5_IJlSC_lEEESK_SL_NS4_8TiledMMAINS4_8MMA_AtomIJNS4_4SM904GMMA31MMA_64x128x32_F32E5M2E5M2_SS_TNILNSP_7ScaleInE1ELSR_1EEEEEENS4_6LayoutINS5_IJSC_SC_SC_EEENS5_IJNSA_ILi0EEESW_SW_EEEEENS5_IJNS4_10UnderscoreESZ_SZ_EEEEENS4_23SM90_TMA_LOAD_MULTICASTENS4_14ComposedLayoutINS4_7SwizzleILi1ELi4ELi3EEENS4_18smem_ptr_flag_bitsILi8EEENSU_INS5_IJNSA_ILi8EEESI_EEENS5_IJSI_SC_EEEEEEEvNS4_8identityES12_S1C_vS1D_EENS_8epilogue10collective6detail29Sm90TmaWarpSpecializedAdapterINS1G_15DefaultEpilogueISK_SL_SL_NS1F_6thread17LinearCombinationISK_Li1EffLNS1K_9ScaleType4KindE0ELNS_15FloatRoundStyleE2ESK_EENS1_15EpilogueDefaultEEEEEvvEEEEvNT_6ParamsE --------------------------
	.section	.nv.info._ZN7cutlass13device_kernelINS_4gemm6kernel13GemmUniversalIN4cute5tupleIJiiiiEEENS1_10collective13CollectiveMmaINS1_37MainloopSm90TmaGmmaWarpSpecializedFP8ILi37ENS5_IJNS4_1CILi2EEESB_NSA_ILi1EEEEEENS1_32KernelTmaWarpSpecializedPingpongEEENS5_IJNSA_ILi64EEENSA_ILi128EEENSA_ILi32EEEEEENS_12float_e5m2_tENS5_IJlSC_lEEESK_SL_NS4_8TiledMMAINS4_8MMA_AtomIJNS4_4SM904GMMA31MMA_64x128x32_F32E5M2E5M2_SS_TNILNSP_7ScaleInE1ELSR_1EEEEEENS4_6LayoutINS5_IJSC_SC_SC_EEENS5_IJNSA_ILi0EEESW_SW_EEEEENS5_IJNS4_10UnderscoreESZ_SZ_EEEEENS4_23SM90_TMA_LOAD_MULTICASTENS4_14ComposedLayoutINS4_7SwizzleILi1ELi4ELi3EEENS4_18smem_ptr_flag_bitsILi8EEENSU_INS5_IJNSA_ILi8EEESI_EEENS5_IJSI_SC_EEEEEEEvNS4_8identityES12_S1C_vS1D_EENS_8epilogue10collective6detail29Sm90TmaWarpSpecializedAdapterINS1G_15DefaultEpilogueISK_SL_SL_NS1F_6thread17LinearCombinationISK_Li1EffLNS1K_9ScaleType4KindE0ELNS_15FloatRoundStyleE2ESK_EENS1_15EpilogueDefaultEEEEEvvEEEEvNT_6ParamsE,"",@"SHT_CUDA_INFO"
	.sectionflags	@""
	.align	4


	//----- nvinfo : EIATTR_CUDA_API_VERSION
	.align		4
        /*0000*/ 	.byte	0x04, 0x37
        /*0002*/ 	.short	(.L_18 - .L_17)
.L_17:
        /*0004*/ 	.word	0x00000082


	//----- nvinfo : EIATTR_KPARAM_INFO
	.align		4
.L_18:
        /*0008*/ 	.byte	0x04, 0x17
        /*000a*/ 	.short	(.L_20 - .L_19)
.L_19:
        /*000c*/ 	.word	0x00000000
        /*0010*/ 	.short	0x0000
        /*0012*/ 	.short	0x0070
        /*0014*/ 	.byte	0x00, 0xf0, 0x01, 0x10


	//----- nvinfo : EIATTR_SPARSE_MMA_MASK
	.align		4
.L_20:
        /*0018*/ 	.byte	0x03, 0x50
        /*001a*/ 	.short	0x0000


	//----- nvinfo : EIATTR_MAXREG_COUNT
	.align		4
        /*001c*/ 	.byte	0x03, 0x1b
        /*001e*/ 	.short	0x00a8


	//----- nvinfo : EIATTR_NUM_BARRIERS
	.align		4
        /*0020*/ 	.byte	0x02, 0x4c
        /*0022*/ 	.byte	0x01
	.zero		1


	//----- nvinfo : EIATTR_MERCURY_ISA_VERSION
	.align		4
        /*0024*/ 	.byte	0x03, 0x5f
        /*0026*/ 	.short	0x0101


	//----- nvinfo : EIATTR_INT_WARP_WIDE_INSTR_OFFSETS
	.align		4
        /*0028*/ 	.byte	0x04, 0x31
        /*002a*/ 	.short	(.L_22 - .L_21)


	//   ....[0]....
.L_21:
        /*002c*/ 	.word	0x00000900


	//   ....[1]....
        /*0030*/ 	.word	0x00000940


	//   ....[2]....
        /*0034*/ 	.word	0x00000980


	//   ....[3]....
        /*0038*/ 	.word	0x00000a20


	//   ....[4]....
        /*003c*/ 	.word	0x00000a40


	//   ....[5]....
        /*0040*/ 	.word	0x00000aa0


	//   ....[6]....
        /*0044*/ 	.word	0x00000b90


	//   ....[7]....
        /*0048*/ 	.word	0x00000be0


	//----- nvinfo : EIATTR_COOP_GROUP_MASK_REGIDS
	.align		4
.L_22:
        /*004c*/ 	.byte	0x04, 0x29
        /*004e*/ 	.short	(.L_24 - .L_23)


	//   ....[0]....
.L_23:
        /*0050*/ 	.word	0xffffffff


	//   ....[1]....
        /*0054*/ 	.word	0xffffffff


	//   ....[2]....
        /*0058*/ 	.word	0xffffffff


	//   ....[3]....
        /*005c*/ 	.word	0xffffffff


	//   ....[4]....
        /*0060*/ 	.word	0xffffffff


	//   ....[5]....
        /*0064*/ 	.word	0xffffffff


	//   ....[6]....
        /*0068*/ 	.word	0xffffffff


	//----- nvinfo : EIATTR_COOP_GROUP_INSTR_OFFSETS
	.align		4
.L_24:
        /*006c*/ 	.byte	0x04, 0x28
        /*006e*/ 	.short	(.L_26 - .L_25)


	//   ....[0]....
.L_25:
        /*0070*/ 	.word	0x00000060


	//   ....[1]....
        /*0074*/ 	.word	0x00000070


	//   ....[2]....
        /*0078*/ 	.word	0x00000130


	//   ....[3]....
        /*007c*/ 	.word	0x00000710


	//   ....[4]....
        /*0080*/ 	.word	0x00000750


	//   ....[5]....
        /*0084*/ 	.word	0x000007d0


	//   ....[6]....
        /*0088*/ 	.word	0x00000da0


	//----- nvinfo : EIATTR_REG_RECONFIG
	.align		4
.L_26:
        /*008c*/ 	.byte	0x01, 0x54
	.zero		2


	//----- nvinfo : EIATTR_MBARRIER_INSTR_OFFSETS
	.align		4
        /*0090*/ 	.byte	0x04, 0x39
        /*0092*/ 	.short	(.L_28 - .L_27)


	//   ....[0]....
.L_27:
        /*0094*/ 	.word	0x00000250
        /*0098*/ 	.word	0x000000ff
        /*009c*/ 	.word	0x00000000
        /*00a0*/ 	.short	0x0100
        /*00a2*/ 	.byte	0x08
	.zero		1


	//   ....[1]....
        /*00a4*/ 	.word	0x00000260
        /*00a8*/ 	.word	0x000000ff
        /*00ac*/ 	.word	0x00000128
        /*00b0*/ 	.short	0x0100
        /*00b2*/ 	.byte	0x08
	.zero		1


	//   ....[2]....
        /*00b4*/ 	.word	0x00000270
        /*00b8*/ 	.word	0x000000ff
        /*00bc*/ 	.word	0x00000008
        /*00c0*/ 	.short	0x0100
        /*00c2*/ 	.byte	0x08
	.zero		1


	//   ....[3]....
        /*00c4*/ 	.word	0x00000280
        /*00c8*/ 	.word	0x000000ff
        /*00cc*/ 	.word	0x00000130
        /*00d0*/ 	.short	0x0100
        /*00d2*/ 	.byte	0x08
	.zero		1


	//   ....[4]....
        /*00d4*/ 	.word	0x00000290
        /*00d8*/ 	.word	0x000000ff
        /*00dc*/ 	.word	0x00000010
        /*00e0*/ 	.short	0x0100
        /*00e2*/ 	.byte	0x08
	.zero		1


	//   ....[5]....
        /*00e4*/ 	.word	0x000002a0
        /*00e8*/ 	.word	0x000000ff
        /*00ec*/ 	.word	0x00000138
        /*00f0*/ 	.short	0x0100
        /*00f2*/ 	.byte	0x08
	.zero		1


	//   ....[6]....
        /*00f4*/ 	.word	0x000002b0
        /*00f8*/ 	.word	0x000000ff
        /*00fc*/ 	.word	0x00000018
        /*0100*/ 	.short	0x0100
        /*0102*/ 	.byte	0x08
	.zero		1


	//   ....[7]....
        /*0104*/ 	.word	0x000002c0
        /*0108*/ 	.word	0x000000ff
        /*010c*/ 	.word	0x00000140
        /*0110*/ 	.short	0x0100
        /*0112*/ 	.byte	0x08
	.zero		1


	//   ....[8]....
        /*0114*/ 	.word	0x000002d0
        /*0118*/ 	.word	0x000000ff
        /*011c*/ 	.word	0x00000020
        /*0120*/ 	.short	0x0100
        /*0122*/ 	.byte	0x08
	.zero		1


	//   ....[9]....
        /*0124*/ 	.word	0x000002e0
        /*0128*/ 	.word	0x000000ff
        /*012c*/ 	.word	0x00000148
        /*0130*/ 	.short	0x0100
        /*0132*/ 	.byte	0x08
	.zero		1


	//   ....[10]....
        /*0134*/ 	.word	0x000002f0
        /*0138*/ 	.word	0x000000ff
        /*013c*/ 	.word	0x00000028
        /*0140*/ 	.short	0x0100
        /*0142*/ 	.byte	0x08
	.zero		1


	//   ....[11]....
        /*0144*/ 	.word	0x00000300
        /*0148*/ 	.word	0x000000ff
        /*014c*/ 	.word	0x00000150
        /*0150*/ 	.short	0x0100
        /*0152*/ 	.byte	0x08
	.zero		1


	//   ....[12]....
        /*0154*/ 	.word	0x00000310
        /*0158*/ 	.word	0x000000ff
        /*015c*/ 	.word	0x00000030
        /*0160*/ 	.short	0x0100
        /*0162*/ 	.byte	0x08
	.zero		1


	//   ....[13]....
        /*0164*/ 	.word	0x00000320
        /*0168*/ 	.word	0x000000ff
        /*016c*/ 	.word	0x00000158
        /*0170*/ 	.short	0x0100
        /*0172*/ 	.byte	0x08
	.zero		1


	//   ....[14]....
        /*0174*/ 	.word	0x00000330
        /*0178*/ 	.word	0x000000ff
        /*017c*/ 	.word	0x00000038
        /*0180*/ 	.short	0x0100
        /*0182*/ 	.byte	0x08
	.zero		1


	//   ....[15]....
        /*0184*/ 	.word	0x00000340
        /*0188*/ 	.word	0x000000ff
        /*018c*/ 	.word	0x00000160
        /*0190*/ 	.short	0x0100
        /*0192*/ 	.byte	0x08
	.zero		1


	//   ....[16]....
        /*0194*/ 	.word	0x00000350
        /*0198*/ 	.word	0x000000ff
        /*019c*/ 	.word	0x00000040
        /*01a0*/ 	.short	0x0100
        /*01a2*/ 	.byte	0x08
	.zero		1


	//   ....[17]....
        /*01a4*/ 	.word	0x00000360
        /*01a8*/ 	.word	0x000000ff
        /*01ac*/ 	.word	0x00000168
        /*01b0*/ 	.short	0x0100
        /*01b2*/ 	.byte	0x08
	.zero		1


	//   ....[18]....
        /*01b4*/ 	.word	0x00000370
        /*01b8*/ 	.word	0x000000ff
        /*01bc*/ 	.word	0x00000048
        /*01c0*/ 	.short	0x0100
        /*01c2*/ 	.byte	0x08
	.zero		1


	//   ....[19]....
        /*01c4*/ 	.word	0x00000380
        /*01c8*/ 	.word	0x000000ff
        /*01cc*/ 	.word	0x00000170
        /*01d0*/ 	.short	0x0100
        /*01d2*/ 	.byte	0x08
	.zero		1


	//   ....[20]....
        /*01d4*/ 	.word	0x00000390
        /*01d8*/ 	.word	0x000000ff
        /*01dc*/ 	.word	0x00000050
        /*01e0*/ 	.short	0x0100
        /*01e2*/ 	.byte	0x08
	.zero		1


	//   ....[21]....
        /*01e4*/ 	.word	0x000003a0
        /*01e8*/ 	.word	0x000000ff
        /*01ec*/ 	.word	0x00000178
        /*01f0*/ 	.short	0x0100
        /*01f2*/ 	.byte	0x08
	.zero		1


	//   ....[22]....
        /*01f4*/ 	.word	0x000003b0
        /*01f8*/ 	.word	0x000000ff
        /*01fc*/ 	.word	0x00000058
        /*0200*/ 	.short	0x0100
        /*0202*/ 	.byte	0x08
	.zero		1


	//   ....[23]....
        /*0204*/ 	.word	0x000003c0
        /*0208*/ 	.word	0x000000ff
        /*020c*/ 	.word	0x00000180
        /*0210*/ 	.short	0x0100
        /*0212*/ 	.byte	0x08
	.zero		1


	//   ....[24]....
        /*0214*/ 	.word	0x000003d0
        /*0218*/ 	.word	0x000000ff
        /*021c*/ 	.word	0x00000060
        /*0220*/ 	.short	0x0100
        /*0222*/ 	.byte	0x08
	.zero		1


	//   ....[25]....
        /*0224*/ 	.word	0x000003e0
        /*0228*/ 	.word	0x000000ff
        /*022c*/ 	.word	0x00000188
        /*0230*/ 	.short	0x0100
        /*0232*/ 	.byte	0x08
	.zero		1


	//   ....[26]....
        /*0234*/ 	.word	0x000003f0
        /*0238*/ 	.word	0x000000ff
        /*023c*/ 	.word	0x00000068
        /*0240*/ 	.short	0x0100
        /*0242*/ 	.byte	0x08
	.zero		1


	//   ....[27]....
        /*0244*/ 	.word	0x00000400
        /*0248*/ 	.word	0x000000ff
        /*024c*/ 	.word	0x00000190
        /*0250*/ 	.short	0x0100
        /*0252*/ 	.byte	0x08
	.zero		1


	//   ....[28]....
        /*0254*/ 	.word	0x00000410
        /*0258*/ 	.word	0x000000ff
        /*025c*/ 	.word	0x00000070
        /*0260*/ 	.short	0x0100
        /*0262*/ 	.byte	0x08
	.zero		1


	//   ....[29]....
        /*0264*/ 	.word	0x00000420
        /*0268*/ 	.word	0x000000ff
        /*026c*/ 	.word	0x00000198
        /*0270*/ 	.short	0x0100
        /*0272*/ 	.byte	0x08
	.zero		1


	//   ....[30]....
        /*0274*/ 	.word	0x00000430
        /*0278*/ 	.word	0x000000ff
        /*027c*/ 	.word	0x00000078
        /*0280*/ 	.short	0x0100
        /*0282*/ 	.byte	0x08
	.zero		1


	//   ....[31]....
        /*0284*/ 	.word	0x00000440
        /*0288*/ 	.word	0x000000ff
        /*028c*/ 	.word	0x000001a0
        /*0290*/ 	.short	0x0100
        /*0292*/ 	.byte	0x08
	.zero		1


	//   ....[32]....
        /*0294*/ 	.word	0x00000450
        /*0298*/ 	.word	0x000000ff
        /*029c*/ 	.word	0x00000080
        /*02a0*/ 	.short	0x0100
        /*02a2*/ 	.byte	0x08
	.zero		1


	//   ....[33]....
        /*02a4*/ 	.word	0x00000460
        /*02a8*/ 	.word	0x000000ff
        /*02ac*/ 	.word	0x000001a8
        /*02b0*/ 	.short	0x0100
        /*02b2*/ 	.byte	0x08
	.zero		1


	//   ....[34]....
        /*02b4*/ 	.word	0x00000470
        /*02b8*/ 	.word	0x000000ff
        /*02bc*/ 	.word	0x00000088
        /*02c0*/ 	.short	0x0100
        /*02c2*/ 	.byte	0x08
	.zero		1


	//   ....[35]....
        /*02c4*/ 	.word	0x00000480
        /*02c8*/ 	.word	0x000000ff
        /*02cc*/ 	.word	0x000001b0
        /*02d0*/ 	.short	0x0100
        /*02d2*/ 	.byte	0x08
	.zero		1


	//   ....[36]....
        /*02d4*/ 	.word	0x00000490
        /*02d8*/ 	.word	0x000000ff
        /*02dc*/ 	.word	0x00000090
        /*02e0*/ 	.short	0x0100
        /*02e2*/ 	.byte	0x08
	.zero		1


	//   ....[37]....
        /*02e4*/ 	.word	0x000004a0
        /*02e8*/ 	.word	0x000000ff
        /*02ec*/ 	.word	0x000001b8
        /*02f0*/ 	.short	0x0100
        /*02f2*/ 	.byte	0x08
	.zero		1


	//   ....[38]....
        /*02f4*/ 	.word	0x000004b0
        /*02f8*/ 	.word	0x000000ff
        /*02fc*/ 	.word	0x00000098
        /*0300*/ 	.short	0x0100
        /*0302*/ 	.byte	0x08
	.zero		1


	//   ....[39]....
        /*0304*/ 	.word	0x000004c0
        /*0308*/ 	.word	0x000000ff
        /*030c*/ 	.word	0x000001c0
        /*0310*/ 	.short	0x0100
        /*0312*/ 	.byte	0x08
	.zero		1


	//   ....[40]....
        /*0314*/ 	.word	0x000004d0
        /*0318*/ 	.word	0x000000ff
        /*031c*/ 	.word	0x000000a0
        /*0320*/ 	.short	0x0100
        /*0322*/ 	.byte	0x08
	.zero		1


	//   ....[41]....
        /*0324*/ 	.word	0x000004e0
        /*0328*/ 	.word	0x000000ff
        /*032c*/ 	.word	0x000001c8
        /*0330*/ 	.short	0x0100
        /*0332*/ 	.byte	0x08
	.zero		1


	//   ....[42]....
        /*0334*/ 	.word	0x000004f0
        /*0338*/ 	.word	0x000000ff
        /*033c*/ 	.word	0x000000a8
        /*0340*/ 	.short	0x0100
        /*0342*/ 	.byte	0x08
	.zero		1


	//   ....[43]....
        /*0344*/ 	.word	0x00000500
        /*0348*/ 	.word	0x000000ff
        /*034c*/ 	.word	0x000001d0
        /*0350*/ 	.short	0x0100
        /*0352*/ 	.byte	0x08
	.zero		1


	//   ....[44]....
        /*0354*/ 	.word	0x00000510
        /*0358*/ 	.word	0x000000ff
        /*035c*/ 	.word	0x000000b0
        /*0360*/ 	.short	0x0100
        /*0362*/ 	.byte	0x08
	.zero		1


	//   ....[45]....
        /*0364*/ 	.word	0x00000520
        /*0368*/ 	.word	0x000000ff
        /*036c*/ 	.word	0x000001d8
        /*0370*/ 	.short	0x0100
        /*0372*/ 	.byte	0x08
	.zero		1


	//   ....[46]....
        /*0374*/ 	.word	0x00000530
        /*0378*/ 	.word	0x000000ff
        /*037c*/ 	.word	0x000000b8
        /*0380*/ 	.short	0x0100
        /*0382*/ 	.byte	0x08
	.zero		1


	//   ....[47]....
        /*0384*/ 	.word	0x00000540
        /*0388*/ 	.word	0x000000ff
        /*038c*/ 	.word	0x000001e0
        /*0390*/ 	.short	0x0100
        /*0392*/ 	.byte	0x08
	.zero		1


	//   ....[48]....
        /*0394*/ 	.word	0x00000550
        /*0398*/ 	.word	0x000000ff
        /*039c*/ 	.word	0x000000c0
        /*03a0*/ 	.short	0x0100
        /*03a2*/ 	.byte	0x08
	.zero		1


	//   ....[49]....
        /*03a4*/ 	.word	0x00000560
        /*03a8*/ 	.word	0x000000ff
        /*03ac*/ 	.word	0x000001e8
        /*03b0*/ 	.short	0x0100
        /*03b2*/ 	.byte	0x08
	.zero		1


	//   ....[50]....
        /*03b4*/ 	.word	0x00000570
        /*03b8*/ 	.word	0x000000ff
        /*03bc*/ 	.word	0x000000c8
        /*03c0*/ 	.short	0x0100
        /*03c2*/ 	.byte	0x08
	.zero		1


	//   ....[51]....
        /*03c4*/ 	.word	0x00000580
        /*03c8*/ 	.word	0x000000ff
        /*03cc*/ 	.word	0x000001f0
        /*03d0*/ 	.short	0x0100
        /*03d2*/ 	.byte	0x08
	.zero		1


	//   ....[52]....
        /*03d4*/ 	.word	0x00000590
        /*03d8*/ 	.word	0x000000ff
        /*03dc*/ 	.word	0x000000d0
        /*03e0*/ 	.short	0x0100
        /*03e2*/ 	.byte	0x08
	.zero		1


	//   ....[53]....
        /*03e4*/ 	.word	0x000005a0
        /*03e8*/ 	.word	0x000000ff
        /*03ec*/ 	.word	0x000001f8
        /*03f0*/ 	.short	0x0100
        /*03f2*/ 	.byte	0x08
	.zero		1


	//   ....[54]....
        /*03f4*/ 	.word	0x000005b0
        /*03f8*/ 	.word	0x000000ff
        /*03fc*/ 	.word	0x000000d8
        /*0400*/ 	.short	0x0100
        /*0402*/ 	.byte	0x08
	.zero		1


	//   ....[55]....
        /*0404*/ 	.word	0x000005c0
        /*0408*/ 	.word	0x000000ff
        /*040c*/ 	.word	0x00000200
        /*0410*/ 	.short	0x0100
        /*0412*/ 	.byte	0x08
	.zero		1


	//   ....[56]....
        /*0414*/ 	.word	0x000005d0
        /*0418*/ 	.word	0x000000ff
        /*041c*/ 	.word	0x000000e0
        /*0420*/ 	.short	0x0100
        /*0422*/ 	.byte	0x08
	.zero		1


	//   ....[57]....
        /*0424*/ 	.word	0x000005e0
        /*0428*/ 	.word	0x000000ff
        /*042c*/ 	.word	0x00000208
        /*0430*/ 	.short	0x0100
        /*0432*/ 	.byte	0x08
	.zero		1


	//   ....[58]....
        /*0434*/ 	.word	0x000005f0
        /*0438*/ 	.word	0x000000ff
        /*043c*/ 	.word	0x000000e8
        /*0440*/ 	.short	0x0100
        /*0442*/ 	.byte	0x08
	.zero		1


	//   ....[59]....
        /*0444*/ 	.word	0x00000600
        /*0448*/ 	.word	0x000000ff
        /*044c*/ 	.word	0x00000210
        /*0450*/ 	.short	0x0100
        /*0452*/ 	.byte	0x08
	.zero		1


	//   ....[60]....
        /*0454*/ 	.word	0x00000610
        /*0458*/ 	.word	0x000000ff
        /*045c*/ 	.word	0x000000f0
        /*0460*/ 	.short	0x0100
        /*0462*/ 	.byte	0x08
	.zero		1


	//   ....[61]....
        /*0464*/ 	.word	0x00000620
        /*0468*/ 	.word	0x000000ff
        /*046c*/ 	.word	0x00000218
        /*0470*/ 	.short	0x0100
        /*0472*/ 	.byte	0x08
	.zero		1


	//   ....[62]....
        /*0474*/ 	.word	0x00000630
        /*0478*/ 	.word	0x000000ff
        /*047c*/ 	.word	0x000000f8
        /*0480*/ 	.short	0x0100
        /*0482*/ 	.byte	0x08
	.zero		1


	//   ....[63]....
        /*0484*/ 	.word	0x00000640
        /*0488*/ 	.word	0x000000ff
        /*048c*/ 	.word	0x00000220
        /*0490*/ 	.short	0x0100
        /*0492*/ 	.byte	0x08
	.zero		1


	//   ....[64]....
        /*0494*/ 	.word	0x00000650
        /*0498*/ 	.word	0x000000ff
        /*049c*/ 	.word	0x00000100
        /*04a0*/ 	.short	0x0100
        /*04a2*/ 	.byte	0x08
	.zero		1


	//   ....[65]....
        /*04a4*/ 	.word	0x00000660
        /*04a8*/ 	.word	0x000000ff
        /*04ac*/ 	.word	0x00000228
        /*04b0*/ 	.short	0x0100
        /*04b2*/ 	.byte	0x08
	.zero		1


	//   ....[66]....
        /*04b4*/ 	.word	0x00000670
        /*04b8*/ 	.word	0x000000ff
        /*04bc*/ 	.word	0x00000108
        /*04c0*/ 	.short	0x0100
        /*04c2*/ 	.byte	0x08
	.zero		1


	//   ....[67]....
        /*04c4*/ 	.word	0x00000680
        /*04c8*/ 	.word	0x000000ff
        /*04cc*/ 	.word	0x00000230
        /*04d0*/ 	.short	0x0100
        /*04d2*/ 	.byte	0x08
	.zero		1


	//   ....[68]....
        /*04d4*/ 	.word	0x00000690
        /*04d8*/ 	.word	0x000000ff
        /*04dc*/ 	.word	0x00000110
        /*04e0*/ 	.short	0x0100
        /*04e2*/ 	.byte	0x08
	.zero		1


	//   ....[69]....
        /*04e4*/ 	.word	0x000006a0
        /*04e8*/ 	.word	0x000000ff
        /*04ec*/ 	.word	0x00000238
        /*04f0*/ 	.short	0x0100
        /*04f2*/ 	.byte	0x08
	.zero		1


	//   ....[70]....
        /*04f4*/ 	.word	0x000006b0
        /*04f8*/ 	.word	0x000000ff
        /*04fc*/ 	.word	0x00000118
        /*0500*/ 	.short	0x0100
        /*0502*/ 	.byte	0x08
	.zero		1


	//   ....[71]....
        /*0504*/ 	.word	0x000006c0
        /*0508*/ 	.word	0x000000ff
        /*050c*/ 	.word	0x00000240
        /*0510*/ 	.short	0x0100
        /*0512*/ 	.byte	0x08
	.zero		1


	//   ....[72]....
        /*0514*/ 	.word	0x000006d0
        /*0518*/ 	.word	0x000000ff
        /*051c*/ 	.word	0x00000120
        /*0520*/ 	.short	0x0100
        /*0522*/ 	.byte	0x08
	.zero		1


	//   ....[73]....
        /*0524*/ 	.word	0x000006e0
        /*0528*/ 	.word	0x000000ff
        /*052c*/ 	.word	0x00000248
        /*0530*/ 	.short	0x0100
        /*0532*/ 	.byte	0x08
	.zero		1


	//   ....[74]....
        /*0534*/ 	.word	0x00000c10
        /*0538*/ 	.word	0x000000ff
        /*053c*/ 	.word	0x00000280
        /*0540*/ 	.short	0x0100
        /*0542*/ 	.byte	0x08
	.zero		1


	//   ....[75]....
        /*0544*/ 	.word	0x00000cb0
        /*0548*/ 	.word	0x000000ff
        /*054c*/ 	.word	0x00000288
        /*0550*/ 	.short	0x0100
        /*0552*/ 	.byte	0x08
	.zero		1


	//   ....[76]....
        /*0554*/ 	.word	0x00000d20
        /*0558*/ 	.word	0x000000ff
        /*055c*/ 	.word	0x00000260
        /*0560*/ 	.short	0x0100
        /*0562*/ 	.byte	0x09
	.zero		1


	//   ....[77]....
        /*0564*/ 	.word	0x00000d30
        /*0568*/ 	.word	0x000000ff
        /*056c*/ 	.word	0x00000268
        /*0570*/ 	.short	0x0100
        /*0572*/ 	.byte	0x09
	.zero		1


	//   ....[78]....
        /*0574*/ 	.word	0x00000d40
        /*0578*/ 	.word	0x000000ff
        /*057c*/ 	.word	0x00000270
        /*0580*/ 	.short	0x0100
        /*0582*/ 	.byte	0x09
	.zero		1


	//   ....[79]....
        /*0584*/ 	.word	0x00000d50
        /*0588*/ 	.word	0x000000ff
        /*058c*/ 	.word	0x00000278
        /*0590*/ 	.short	0x0100
        /*0592*/ 	.byte	0x09
	.zero		1


	//   ....[80]....
        /*0594*/ 	.word	0x00001ad0
        /*0598*/ 	.word	0x000000ff
        /*059c*/ 	.word	0xfffffff8
        /*05a0*/ 	.short	0x010a
        /*05a2*/ 	.byte	0x0b
	.zero		1


	//   ....[81]....
        /*05a4*/ 	.word	0x00001fb0
        /*05a8*/ 	.word	0x000000ff
        /*05ac*/ 	.word	0x00000000
        /*05b0*/ 	.short	0x010a
        /*05b2*/ 	.byte	0x06
	.zero		1


	//   ....[82]....
        /*05b4*/ 	.word	0x00001ff0
        /*05b8*/ 	.word	0x000000ff
        /*05bc*/ 	.word	0x00000000
        /*05c0*/ 	.short	0x010a
        /*05c2*/ 	.byte	0x06
	.zero		1


	//   ....[83]....
        /*05c4*/ 	.word	0x000028a0
        /*05c8*/ 	.word	0x000000ff
        /*05cc*/ 	.word	0x00000000
        /*05d0*/ 	.short	0x010a
        /*05d2*/ 	.byte	0x10
	.zero		1


	//   ....[84]....
        /*05d4*/ 	.word	0x000028e0
        /*05d8*/ 	.word	0x000000ff
        /*05dc*/ 	.word	0x00000000
        /*05e0*/ 	.short	0x010a
        /*05e2*/ 	.byte	0x10
	.zero		1


	//   ....[85]....
        /*05e4*/ 	.word	0x00002ef0
        /*05e8*/ 	.word	0x00000015
        /*05ec*/ 	.word	0x00000000
        /*05f0*/ 	.short	0x0101
        /*05f2*/ 	.byte	0x3f
	.zero		1


	//   ....[86]....
        /*05f4*/ 	.word	0x00003470
        /*05f8*/ 	.word	0x00000013
        /*05fc*/ 	.word	0x00000000
        /*0600*/ 	.short	0x0101
        /*0602*/ 	.byte	0x16
	.zero		1


	//   ....[87]....
        /*0604*/ 	.word	0x000035b0
        /*0608*/ 	.word	0x00000012
        /*060c*/ 	.word	0x00000000
        /*0610*/ 	.short	0x0101
        /*0612*/ 	.byte	0x3f
	.zero		1


	//   ....[88]....
        /*0614*/ 	.word	0x00003670
        /*0618*/ 	.word	0x000000ff
        /*061c*/ 	.word	0x00000008
        /*0620*/ 	.short	0x010a
        /*0622*/ 	.byte	0x0b
	.zero		1


	//   ....[89]....
        /*0624*/ 	.word	0x00007f30
        /*0628*/ 	.word	0x00000004
        /*062c*/ 	.word	0x00000000
        /*0630*/ 	.short	0x0101
        /*0632*/ 	.byte	0x16
	.zero		1


	//   ....[90]....
        /*0634*/ 	.word	0x00008930
        /*0638*/ 	.word	0x00000013
        /*063c*/ 	.word	0x00000128
        /*0640*/ 	.short	0x010a
        /*0642*/ 	.byte	0x3f
	.zero		1


	//   ....[91]....
        /*0644*/ 	.word	0x00008d50
        /*0648*/ 	.word	0x0000000a
        /*064c*/ 	.word	0x00000288
        /*0650*/ 	.short	0x0101
        /*0652*/ 	.byte	0x3f
	.zero		1


	//   ....[92]....
        /*0654*/ 	.word	0x00009460
        /*0658*/ 	.word	0x00000005
        /*065c*/ 	.word	0x00000000
        /*0660*/ 	.short	0x010a
        /*0662*/ 	.byte	0x3f
	.zero		1


	//   ....[93]....
        /*0664*/ 	.word	0x000094e0
        /*0668*/ 	.word	0x00000007
        /*066c*/ 	.word	0x00000000
        /*0670*/ 	.short	0x010a
        /*0672*/ 	.byte	0x3f
	.zero		1


	//   ....[94]....
        /*0674*/ 	.word	0x00009570
        /*0678*/ 	.word	0x00000006
        /*067c*/ 	.word	0x00000000
        /*0680*/ 	.short	0x010a
        /*0682*/ 	.byte	0x3f
	.zero		1


	//   ....[95]....
        /*0684*/ 	.word	0x00009600
        /*0688*/ 	.word	0x00000009
        /*068c*/ 	.word	0x00000000
        /*0690*/ 	.short	0x010a
        /*0692*/ 	.byte	0x3f
	.zero		1


	//   ....[96]....
        /*0694*/ 	.word	0x00009690
        /*0698*/ 	.word	0x00000006
        /*069c*/ 	.word	0x00000000
        /*06a0*/ 	.short	0x010a
        /*06a2*/ 	.byte	0x3f
	.zero		1


	//   ....[97]....
        /*06a4*/ 	.word	0x00009720
        /*06a8*/ 	.word	0x00000009
        /*06ac*/ 	.word	0x00000000
        /*06b0*/ 	.short	0x010a
        /*06b2*/ 	.byte	0x3f
	.zero		1


	//   ....[98]....
        /*06b4*/ 	.word	0x000097b0
        /*06b8*/ 	.word	0x00000006
        /*06bc*/ 	.word	0x00000000
        /*06c0*/ 	.short	0x010a
        /*06c2*/ 	.byte	0x3f
	.zero		1


	//   ....[99]....
        /*06c4*/ 	.word	0x00009840
        /*06c8*/ 	.word	0x00000009
        /*06cc*/ 	.word	0x00000000
        /*06d0*/ 	.short	0x010a
        /*06d2*/ 	.byte	0x3f
	.zero		1


	//   ....[100]....
        /*06d4*/ 	.word	0x000098d0
        /*06d8*/ 	.word	0x00000006
        /*06dc*/ 	.word	0x00000000
        /*06e0*/ 	.short	0x010a
        /*06e2*/ 	.byte	0x3f
	.zero		1


	//   ....[101]....
        /*06e4*/ 	.word	0x00009960
        /*06e8*/ 	.word	0x00000009
        /*06ec*/ 	.word	0x00000000
        /*06f0*/ 	.short	0x010a
        /*06f2*/ 	.byte	0x3f
	.zero		1


	//   ....[102]....
        /*06f4*/ 	.word	0x000099f0
        /*06f8*/ 	.word	0x00000006
        /*06fc*/ 	.word	0x00000000
        /*0700*/ 	.short	0x010a
        /*0702*/ 	.byte	0x3f
	.zero		1


	//   ....[103]....
        /*0704*/ 	.word	0x00009a80
        /*0708*/ 	.word	0x00000009
        /*070c*/ 	.word	0x00000000
        /*0710*/ 	.short	0x010a
        /*0712*/ 	.byte	0x3f
	.zero		1


	//   ....[104]....
        /*0714*/ 	.word	0x00009b10
        /*0718*/ 	.word	0x00000006
        /*071c*/ 	.word	0x00000000
        /*0720*/ 	.short	0x010a
        /*0722*/ 	.byte	0x3f
	.zero		1


	//   ....[105]....
        /*0724*/ 	.word	0x00009ba0
        /*0728*/ 	.word	0x00000009
        /*072c*/ 	.word	0x00000000
        /*0730*/ 	.short	0x010a
        /*0732*/ 	.byte	0x3f
	.zero		1


	//   ....[106]....
        /*0734*/ 	.word	0x00009c30
        /*0738*/ 	.word	0x00000006
        /*073c*/ 	.word	0x00000000
        /*0740*/ 	.short	0x010a
        /*0742*/ 	.byte	0x3f
	.zero		1


	//   ....[107]....
        /*0744*/ 	.word	0x00009cc0
        /*0748*/ 	.word	0x00000009
        /*074c*/ 	.word	0x00000000
        /*0750*/ 	.short	0x010a
        /*0752*/ 	.byte	0x3f
	.zero		1


	//   ....[108]....
        /*0754*/ 	.word	0x00009d50
        /*0758*/ 	.word	0x00000006
        /*075c*/ 	.word	0x00000000
        /*0760*/ 	.short	0x010a
        /*0762*/ 	.byte	0x3f
	.zero		1


	//   ....[109]....
        /*0764*/ 	.word	0x00009de0
        /*0768*/ 	.word	0x00000009
        /*076c*/ 	.word	0x00000000
        /*0770*/ 	.short	0x010a
        /*0772*/ 	.byte	0x3f
	.zero		1


	//   ....[110]....
        /*0774*/ 	.word	0x00009e70
        /*0778*/ 	.word	0x00000006
        /*077c*/ 	.word	0x00000000
        /*0780*/ 	.short	0x010a
        /*0782*/ 	.byte	0x3f
	.zero		1


	//   ....[111]....
        /*0784*/ 	.word	0x00009f00
        /*0788*/ 	.word	0x00000009
        /*078c*/ 	.word	0x00000000
        /*0790*/ 	.short	0x010a
        /*0792*/ 	.byte	0x3f
	.zero		1


	//   ....[112]....
        /*0794*/ 	.word	0x00009f90
        /*0798*/ 	.word	0x00000006
        /*079c*/ 	.word	0x00000000
        /*07a0*/ 	.short	0x010a
        /*07a2*/ 	.byte	0x3f
	.zero		1


	//   ....[113]....
        /*07a4*/ 	.word	0x0000a020
        /*07a8*/ 	.word	0x00000009
        /*07ac*/ 	.word	0x00000000
        /*07b0*/ 	.short	0x010a
        /*07b2*/ 	.byte	0x3f
	.zero		1


	//   ....[114]....
        /*07b4*/ 	.word	0x0000a0b0
        /*07b8*/ 	.word	0x00000006
        /*07bc*/ 	.word	0x00000000
        /*07c0*/ 	.short	0x010a
        /*07c2*/ 	.byte	0x3f
	.zero		1


	//   ....[115]....
        /*07c4*/ 	.word	0x0000a140
        /*07c8*/ 	.word	0x00000009
        /*07cc*/ 	.word	0x00000000
        /*07d0*/ 	.short	0x010a
        /*07d2*/ 	.byte	0x3f
	.zero		1


	//   ....[116]....
        /*07d4*/ 	.word	0x0000a1d0
        /*07d8*/ 	.word	0x00000006
        /*07dc*/ 	.word	0x00000000
        /*07e0*/ 	.short	0x010a
        /*07e2*/ 	.byte	0x3f
	.zero		1


	//   ....[117]....
        /*07e4*/ 	.word	0x0000a260
        /*07e8*/ 	.word	0x00000009
        /*07ec*/ 	.word	0x00000000
        /*07f0*/ 	.short	0x010a
        /*07f2*/ 	.byte	0x3f
	.zero		1


	//   ....[118]....
        /*07f4*/ 	.word	0x0000a2f0
        /*07f8*/ 	.word	0x00000006
        /*07fc*/ 	.word	0x00000000
        /*0800*/ 	.short	0x010a
        /*0802*/ 	.byte	0x3f
	.zero		1


	//   ....[119]....
        /*0804*/ 	.word	0x0000a380
        /*0808*/ 	.word	0x00000009
        /*080c*/ 	.word	0x00000000
        /*0810*/ 	.short	0x010a
        /*0812*/ 	.byte	0x3f
	.zero		1


	//   ....[120]....
        /*0814*/ 	.word	0x0000a410
        /*0818*/ 	.word	0x00000006
        /*081c*/ 	.word	0x00000000
        /*0820*/ 	.short	0x010a
        /*0822*/ 	.byte	0x3f
	.zero		1


	//   ....[121]....
        /*0824*/ 	.word	0x0000a4a0
        /*0828*/ 	.word	0x00000009
        /*082c*/ 	.word	0x00000000
        /*0830*/ 	.short	0x010a
        /*0832*/ 	.byte	0x3f
	.zero		1


	//   ....[122]....
        /*0834*/ 	.word	0x0000a530
        /*0838*/ 	.word	0x00000006
        /*083c*/ 	.word	0x00000000
        /*0840*/ 	.short	0x010a
        /*0842*/ 	.byte	0x3f
	.zero		1


	//   ....[123]....
        /*0844*/ 	.word	0x0000a5c0
        /*0848*/ 	.word	0x00000009
        /*084c*/ 	.word	0x00000000
        /*0850*/ 	.short	0x010a
        /*0852*/ 	.byte	0x3f
	.zero		1


	//   ....[124]....
        /*0854*/ 	.word	0x0000a650
        /*0858*/ 	.word	0x00000006
        /*085c*/ 	.word	0x00000000
        /*0860*/ 	.short	0x010a
        /*0862*/ 	.byte	0x3f
	.zero		1


	//   ....[125]....
        /*0864*/ 	.word	0x0000a6e0
        /*0868*/ 	.word	0x00000009
        /*086c*/ 	.word	0x00000000
        /*0870*/ 	.short	0x010a
        /*0872*/ 	.byte	0x3f
	.zero		1


	//   ....[126]....
        /*0874*/ 	.word	0x0000a770
        /*0878*/ 	.word	0x00000008
        /*087c*/ 	.word	0x00000000
        /*0880*/ 	.short	0x010a
        /*0882*/ 	.byte	0x3f
	.zero		1


	//   ....[127]....
        /*0884*/ 	.word	0x0000a800
        /*0888*/ 	.word	0x0000000b
        /*088c*/ 	.word	0x00000000
        /*0890*/ 	.short	0x010a
        /*0892*/ 	.byte	0x3f
	.zero		1


	//   ....[128]....
        /*0894*/ 	.word	0x0000a890
        /*0898*/ 	.word	0x00000003
        /*089c*/ 	.word	0x00000000
        /*08a0*/ 	.short	0x010a
        /*08a2*/ 	.byte	0x3f
	.zero		1


	//   ....[129]....
        /*08a4*/ 	.word	0x0000a900
        /*08a8*/ 	.word	0x00000013
        /*08ac*/ 	.word	0xfffffff8
        /*08b0*/ 	.short	0x010a
        /*08b2*/ 	.byte	0x3f
	.zero		1


	//   ....[130]....
        /*08b4*/ 	.word	0x0000a960
        /*08b8*/ 	.word	0x00000013
        /*08bc*/ 	.word	0x00000000
        /*08c0*/ 	.short	0x010a
        /*08c2*/ 	.byte	0x3f
	.zero		1


	//   ....[131]....
        /*08c4*/ 	.word	0x0000a9c0
        /*08c8*/ 	.word	0x00000015
        /*08cc*/ 	.word	0x00000000
        /*08d0*/ 	.short	0x010a
        /*08d2*/ 	.byte	0x3f
	.zero		1


	//   ....[132]....
        /*08d4*/ 	.word	0x0000aa20
        /*08d8*/ 	.word	0x00000013
        /*08dc*/ 	.word	0x00000008
        /*08e0*/ 	.short	0x010a
        /*08e2*/ 	.byte	0x3f
	.zero		1


	//   ....[133]....
        /*08e4*/ 	.word	0x0000aaf0
        /*08e8*/ 	.word	0x00000013
        /*08ec*/ 	.word	0x00000128
        /*08f0*/ 	.short	0x010a
        /*08f2*/ 	.byte	0x3f
	.zero		1


	//   ....[134]....
        /*08f4*/ 	.word	0x0000abd0
        /*08f8*/ 	.word	0x00000005
        /*08fc*/ 	.word	0x00000000
        /*0900*/ 	.short	0x010a
        /*0902*/ 	.byte	0x3f
	.zero		1


	//   ....[135]....
        /*0904*/ 	.word	0x0000ac20
        /*0908*/ 	.word	0x00000007
        /*090c*/ 	.word	0x00000000
        /*0910*/ 	.short	0x010a
        /*0912*/ 	.byte	0x3f
	.zero		1


	//   ....[136]....
        /*0914*/ 	.word	0x0000ac70
        /*0918*/ 	.word	0x00000006
        /*091c*/ 	.word	0x00000000
        /*0920*/ 	.short	0x010a
        /*0922*/ 	.byte	0x3f
	.zero		1


	//   ....[137]....
        /*0924*/ 	.word	0x0000acc0
        /*0928*/ 	.word	0x00000009
        /*092c*/ 	.word	0x00000000
        /*0930*/ 	.short	0x010a
        /*0932*/ 	.byte	0x3f
	.zero		1


	//   ....[138]....
        /*0934*/ 	.word	0x0000ad10
        /*0938*/ 	.word	0x00000006
        /*093c*/ 	.word	0x00000000
        /*0940*/ 	.short	0x010a
        /*0942*/ 	.byte	0x3f
	.zero		1


	//   ....[139]....
        /*0944*/ 	.word	0x0000ad60
        /*0948*/ 	.word	0x00000009
        /*094c*/ 	.word	0x00000000
        /*0950*/ 	.short	0x010a
        /*0952*/ 	.byte	0x3f
	.zero		1


	//   ....[140]....
        /*0954*/ 	.word	0x0000adb0
        /*0958*/ 	.word	0x00000006
        /*095c*/ 	.word	0x00000000
        /*0960*/ 	.short	0x010a
        /*0962*/ 	.byte	0x3f
	.zero		1


	//   ....[141]....
        /*0964*/ 	.word	0x0000ae00
        /*0968*/ 	.word	0x00000009
        /*096c*/ 	.word	0x00000000
        /*0970*/ 	.short	0x010a
        /*0972*/ 	.byte	0x3f
	.zero		1


	//   ....[142]....
        /*0974*/ 	.word	0x0000ae50
        /*0978*/ 	.word	0x00000006
        /*097c*/ 	.word	0x00000000
        /*0980*/ 	.short	0x010a
        /*0982*/ 	.byte	0x3f
	.zero		1


	//   ....[143]....
        /*0984*/ 	.word	0x0000aea0
        /*0988*/ 	.word	0x00000009
        /*098c*/ 	.word	0x00000000
        /*0990*/ 	.short	0x010a
        /*0992*/ 	.byte	0x3f
	.zero		1


	//   ....[144]....
        /*0994*/ 	.word	0x0000aef0
        /*0998*/ 	.word	0x00000006
        /*099c*/ 	.word	0x00000000
        /*09a0*/ 	.short	0x010a
        /*09a2*/ 	.byte	0x3f
	.zero		1


	//   ....[145]....
        /*09a4*/ 	.word	0x0000af40
        /*09a8*/ 	.word	0x00000009
        /*09ac*/ 	.word	0x00000000
        /*09b0*/ 	.short	0x010a
        /*09b2*/ 	.byte	0x3f
	.zero		1


	//   ....[146]....
        /*09b4*/ 	.word	0x0000af90
        /*09b8*/ 	.word	0x00000006
        /*09bc*/ 	.word	0x00000000
        /*09c0*/ 	.short	0x010a
        /*09c2*/ 	.byte	0x3f
	.zero		1


	//   ....[147]....
        /*09c4*/ 	.word	0x0000afe0
        /*09c8*/ 	.word	0x00000009
        /*09cc*/ 	.word	0x00000000
        /*09d0*/ 	.short	0x010a
        /*09d2*/ 	.byte	0x3f
	.zero		1


	//   ....[148]....
        /*09d4*/ 	.word	0x0000b030
        /*09d8*/ 	.word	0x00000006
        /*09dc*/ 	.word	0x00000000
        /*09e0*/ 	.short	0x010a
        /*09e2*/ 	.byte	0x3f
	.zero		1


	//   ....[149]....
        /*09e4*/ 	.word	0x0000b080
        /*09e8*/ 	.word	0x00000009
        /*09ec*/ 	.word	0x00000000
        /*09f0*/ 	.short	0x010a
        /*09f2*/ 	.byte	0x3f
	.zero		1


	//   ....[150]....
        /*09f4*/ 	.word	0x0000b0d0
        /*09f8*/ 	.word	0x00000006
        /*09fc*/ 	.word	0x00000000
        /*0a00*/ 	.short	0x010a
        /*0a02*/ 	.byte	0x3f
	.zero		1


	//   ....[151]....
        /*0a04*/ 	.word	0x0000b120
        /*0a08*/ 	.word	0x00000009
        /*0a0c*/ 	.word	0x00000000
        /*0a10*/ 	.short	0x010a
        /*0a12*/ 	.byte	0x3f
	.zero		1


	//   ....[152]....
        /*0a14*/ 	.word	0x0000b170
        /*0a18*/ 	.word	0x00000006
        /*0a1c*/ 	.word	0x00000000
        /*0a20*/ 	.short	0x010a
        /*0a22*/ 	.byte	0x3f
	.zero		1


	//   ....[153]....
        /*0a24*/ 	.word	0x0000b1c0
        /*0a28*/ 	.word	0x00000009
        /*0a2c*/ 	.word	0x00000000
        /*0a30*/ 	.short	0x010a
        /*0a32*/ 	.byte	0x3f
	.zero		1


	//   ....[154]....
        /*0a34*/ 	.word	0x0000b210
        /*0a38*/ 	.word	0x00000006
        /*0a3c*/ 	.word	0x00000000
        /*0a40*/ 	.short	0x010a
        /*0a42*/ 	.byte	0x3f
	.zero		1


	//   ....[155]....
        /*0a44*/ 	.word	0x0000b260
        /*0a48*/ 	.word	0x00000009
        /*0a4c*/ 	.word	0x00000000
        /*0a50*/ 	.short	0x010a
        /*0a52*/ 	.byte	0x3f
	.zero		1


	//   ....[156]....
        /*0a54*/ 	.word	0x0000b2b0
        /*0a58*/ 	.word	0x00000006
        /*0a5c*/ 	.word	0x00000000
        /*0a60*/ 	.short	0x010a
        /*0a62*/ 	.byte	0x3f
	.zero		1


	//   ....[157]....
        /*0a64*/ 	.word	0x0000b300
        /*0a68*/ 	.word	0x00000009
        /*0a6c*/ 	.word	0x00000000
        /*0a70*/ 	.short	0x010a
        /*0a72*/ 	.byte	0x3f
	.zero		1


	//   ....[158]....
        /*0a74*/ 	.word	0x0000b350
        /*0a78*/ 	.word	0x00000006
        /*0a7c*/ 	.word	0x00000000
        /*0a80*/ 	.short	0x010a
        /*0a82*/ 	.byte	0x3f
	.zero		1


	//   ....[159]....
        /*0a84*/ 	.word	0x0000b3a0
        /*0a88*/ 	.word	0x00000009
        /*0a8c*/ 	.word	0x00000000
        /*0a90*/ 	.short	0x010a
        /*0a92*/ 	.byte	0x3f
	.zero		1


	//   ....[160]....
        /*0a94*/ 	.word	0x0000b3f0
        /*0a98*/ 	.word	0x00000006
        /*0a9c*/ 	.word	0x00000000
        /*0aa0*/ 	.short	0x010a
        /*0aa2*/ 	.byte	0x3f
	.zero		1


	//   ....[161]....
        /*0aa4*/ 	.word	0x0000b440
        /*0aa8*/ 	.word	0x00000009
        /*0aac*/ 	.word	0x00000000
        /*0ab0*/ 	.short	0x010a
        /*0ab2*/ 	.byte	0x3f
	.zero		1


	//   ....[162]....
        /*0ab4*/ 	.word	0x0000b490
        /*0ab8*/ 	.word	0x00000006
        /*0abc*/ 	.word	0x00000000
        /*0ac0*/ 	.short	0x010a
        /*0ac2*/ 	.byte	0x3f
	.zero		1


	//   ....[163]....
        /*0ac4*/ 	.word	0x0000b4e0
        /*0ac8*/ 	.word	0x00000009
        /*0acc*/ 	.word	0x00000000
        /*0ad0*/ 	.short	0x010a
        /*0ad2*/ 	.byte	0x3f
	.zero		1


	//   ....[164]....
        /*0ad4*/ 	.word	0x0000b530
        /*0ad8*/ 	.word	0x00000006
        /*0adc*/ 	.word	0x00000000
        /*0ae0*/ 	.short	0x010a
        /*0ae2*/ 	.byte	0x3f
	.zero		1


	//   ....[165]....
        /*0ae4*/ 	.word	0x0000b580
        /*0ae8*/ 	.word	0x00000009
        /*0aec*/ 	.word	0x00000000
        /*0af0*/ 	.short	0x010a
        /*0af2*/ 	.byte	0x3f
	.zero		1


	//   ....[166]....
        /*0af4*/ 	.word	0x0000b5d0
        /*0af8*/ 	.word	0x00000006
        /*0afc*/ 	.word	0x00000000
        /*0b00*/ 	.short	0x010a
        /*0b02*/ 	.byte	0x3f
	.zero		1


	//   ....[167]....
        /*0b04*/ 	.word	0x0000b620
        /*0b08*/ 	.word	0x00000009
        /*0b0c*/ 	.word	0x00000000
        /*0b10*/ 	.short	0x010a
        /*0b12*/ 	.byte	0x3f
	.zero		1


	//   ....[168]....
        /*0b14*/ 	.word	0x0000b670
        /*0b18*/ 	.word	0x00000008
        /*0b1c*/ 	.word	0x00000000
        /*0b20*/ 	.short	0x010a
        /*0b22*/ 	.byte	0x3f
	.zero		1


	//   ....[169]....
        /*0b24*/ 	.word	0x0000b6c0
        /*0b28*/ 	.word	0x0000000b
        /*0b2c*/ 	.word	0x00000000
        /*0b30*/ 	.short	0x010a
        /*0b32*/ 	.byte	0x3f
	.zero		1


	//----- nvinfo : EIATTR_NUM_MBARRIERS
	.align		4
.L_28:
        /*0b34*/ 	.byte	0x03, 0x38
        /*0b36*/ 	.short	0x0050


	//----- nvinfo : EIATTR_EXIT_INSTR_OFFSETS
	.align		4
        /*0b38*/ 	.byte	0x04, 0x1c
        /*0b3a*/ 	.short	(.L_30 - .L_29)


	//   ....[0]....
.L_29:
        /*0b3c*/ 	.word	0x00001810


	//   ....[1]....
        /*0b40*/ 	.word	0x00001870


	//   ....[2]....
        /*0b44*/ 	.word	0x00008540


	//   ....[3]....
        /*0b48*/ 	.word	0x00008570


	//   ....[4]....
        /*0b4c*/ 	.word	0x0000a8e0


	//----- nvinfo : EIATTR_MAX_THREADS
	.align		4
.L_30:
        /*0b50*/ 	.byte	0x04, 0x05
        /*0b52*/ 	.short	(.L_32 - .L_31)
.L_31:
        /*0b54*/ 	.word	0x00000180
        /*0b58*/ 	.word	0x00000001
        /*0b5c*/ 	.word	0x00000001


	//----- nvinfo : EIATTR_CRS_STACK_SIZE
	.align		4
.L_32:
        /*0b60*/ 	.byte	0x04, 0x1e
        /*0b62*/ 	.short	(.L_34 - .L_33)
.L_33:
        /*0b64*/ 	.word	0x00000000


	//----- nvinfo : EIATTR_CBANK_PARAM_SIZE
	.align		4
.L_34:
        /*0b68*/ 	.byte	0x03, 0x19
        /*0b6a*/ 	.short	0x0470


	//----- nvinfo : EIATTR_PARAM_CBANK
	.align		4
        /*0b6c*/ 	.byte	0x04, 0x0a
        /*0b6e*/ 	.short	(.L_36 - .L_35)
	.align		4
.L_35:
        /*0b70*/ 	.word	index@(.nv.constant0._ZN7cutlass13device_kernelINS_4gemm6kernel13GemmUniversalIN4cute5tupleIJiiiiEEENS1_10collective13CollectiveMmaINS1_37MainloopSm90TmaGmmaWarpSpecializedFP8ILi37ENS5_IJNS4_1CILi2EEESB_NSA_ILi1EEEEEENS1_32KernelTmaWarpSpecializedPingpongEEENS5_IJNSA_ILi64EEENSA_ILi128EEENSA_ILi32EEEEEENS_12float_e5m2_tENS5_IJlSC_lEEESK_SL_NS4_8TiledMMAINS4_8MMA_AtomIJNS4_4SM904GMMA31MMA_64x128x32_F32E5M2E5M2_SS_TNILNSP_7ScaleInE1ELSR_1EEEEEENS4_6LayoutINS5_IJSC_SC_SC_EEENS5_IJNSA_ILi0EEESW_SW_EEEEENS5_IJNS4_10UnderscoreESZ_SZ_EEEEENS4_23SM90_TMA_LOAD_MULTICASTENS4_14ComposedLayoutINS4_7SwizzleILi1ELi4ELi3EEENS4_18smem_ptr_flag_bitsILi8EEENSU_INS5_IJNSA_ILi8EEESI_EEENS5_IJSI_SC_EEEEEEEvNS4_8identityES12_S1C_vS1D_EENS_8epilogue10collective6detail29Sm90TmaWarpSpecializedAdapterINS1G_15DefaultEpilogueISK_SL_SL_NS1F_6thread17LinearCombinationISK_Li1EffLNS1K_9ScaleType4KindE0ELNS_15FloatRoundStyleE2ESK_EENS1_15EpilogueDefaultEEEEEvvEEEEvNT_6ParamsE)
        /*0b74*/ 	.short	0x0210
        /*0b76*/ 	.short	0x0470


	//----- nvinfo : EIATTR_SW_WAR
	.align		4
.L_36:
        /*0b78*/ 	.byte	0x04, 0x36
        /*0b7a*/ 	.short	(.L_38 - .L_37)
.L_37:
        /*0b7c*/ 	.word	0x00000008
.L_38:


//--------------------- .nv.callgraph             --------------------------
	.section	.nv.callgraph,"",@"SHT_CUDA_CALLGRAPH"
	.align	4
	.sectionentsize	8
	.align		4
        /*0000*/ 	.word	0x00000000
	.align		4
        /*0004*/ 	.word	0xffffffff
	.align		4
        /*0008*/ 	.word	0x00000000
	.align		4
        /*000c*/ 	.word	0xfffffffe
	.align		4
        /*0010*/ 	.word	0x00000000
	.align		4
        /*0014*/ 	.word	0xfffffffd
	.align		4
        /*0018*/ 	.word	0x00000000
	.align		4
        /*001c*/ 	.word	0xfffffffc


//--------------------- .nv.constant4             --------------------------
	.section	.nv.constant4,"a",@progbits
	.align	8
	.align		8
.nv.constant4:
        /*0000*/ 	.dword	_ZN40_INTERNAL_22d6a094_4_k_cu_e1d2ed09_283254cuda3std3__45__cpo5beginE
	.align		8
        /*0008*/ 	.dword	_ZN40_INTERNAL_22d6a094_4_k_cu_e1d2ed09_283254cuda3std3__45__cpo3endE
	.align		8
        /*0010*/ 	.dword	_ZN40_INTERNAL_22d6a094_4_k_cu_e1d2ed09_283254cuda3std3__45__cpo6cbeginE
	.align		8
        /*0018*/ 	.dword	_ZN40_INTERNAL_22d6a094_4_k_cu_e1d2ed09_283254cuda3std3__45__cpo4cendE
	.align		8
        /*0020*/ 	.dword	_ZN40_INTERNAL_22d6a094_4_k_cu_e1d2ed09_283254cuda3std3__442_GLOBAL__N__22d6a094_4_k_cu_e1d2ed09_283256ignoreE
	.align		8
        /*0028*/ 	.dword	_ZN40_INTERNAL_22d6a094_4_k_cu_e1d2ed09_283254cuda3std3__419piecewise_constructE
	.align		8
        /*0030*/ 	.dword	_ZN40_INTERNAL_22d6a094_4_k_cu_e1d2ed09_283254cuda3std3__48in_placeE
	.align		8
        /*0038*/ 	.dword	_ZN40_INTERNAL_22d6a094_4_k_cu_e1d2ed09_283254cuda3std6ranges3__45__cpo4swapE
	.align		8
        /*0040*/ 	.dword	_ZN40_INTERNAL_22d6a094_4_k_cu_e1d2ed09_283254cuda3std6ranges3__45__cpo9iter_moveE
	.align		8
        /*0048*/ 	.dword	_ZN40_INTERNAL_22d6a094_4_k_cu_e1d2ed09_283254cute7productE
	.align		8
        /*0050*/ 	.dword	_ZN40_INTERNAL_22d6a094_4_k_cu_e1d2ed09_283254cute1_E


//--------------------- .text._ZN7cutlass13device_kernelINS_4gemm6kernel13GemmUniversalIN4cute5tupleIJiiiiEEENS1_10collective13CollectiveMmaINS1_37MainloopSm90TmaGmmaWarpSpecializedFP8ILi37ENS5_IJNS4_1CILi2EEESB_NSA_ILi1EEEEEENS1_32KernelTmaWarpSpecializedPingpongEEENS5_IJNSA_ILi64EEENSA_ILi128EEENSA_ILi32EEEEEENS_12float_e5m2_tENS5_IJlSC_lEEESK_SL_NS4_8TiledMMAINS4_8MMA_AtomIJNS4_4SM904GMMA31MMA_64x128x32_F32E5M2E5M2_SS_TNILNSP_7ScaleInE1ELSR_1EEEEEENS4_6LayoutINS5_IJSC_SC_SC_EEENS5_IJNSA_ILi0EEESW_SW_EEEEENS5_IJNS4_10UnderscoreESZ_SZ_EEEEENS4_23SM90_TMA_LOAD_MULTICASTENS4_14ComposedLayoutINS4_7SwizzleILi1ELi4ELi3EEENS4_18smem_ptr_flag_bitsILi8EEENSU_INS5_IJNSA_ILi8EEESI_EEENS5_IJSI_SC_EEEEEEEvNS4_8identityES12_S1C_vS1D_EENS_8epilogue10collective6detail29Sm90TmaWarpSpecializedAdapterINS1G_15DefaultEpilogueISK_SL_SL_NS1F_6thread17LinearCombinationISK_Li1EffLNS1K_9ScaleType4KindE0ELNS_15FloatRoundStyleE2ESK_EENS1_15EpilogueDefaultEEEEEvvEEEEvNT_6ParamsE --------------------------
	.section	.text._ZN7cutlass13device_kernelINS_4gemm6kernel13GemmUniversalIN4cute5tupleIJiiiiEEENS1_10collective13CollectiveMmaINS1_37MainloopSm90TmaGmmaWarpSpecializedFP8ILi37ENS5_IJNS4_1CILi2EEESB_NSA_ILi1EEEEEENS1_32KernelTmaWarpSpecializedPingpongEEENS5_IJNSA_ILi64EEENSA_ILi128EEENSA_ILi32EEEEEENS_12float_e5m2_tENS5_IJlSC_lEEESK_SL_NS4_8TiledMMAINS4_8MMA_AtomIJNS4_4SM904GMMA31MMA_64x128x32_F32E5M2E5M2_SS_TNILNSP_7ScaleInE1ELSR_1EEEEEENS4_6LayoutINS5_IJSC_SC_SC_EEENS5_IJNSA_ILi0EEESW_SW_EEEEENS5_IJNS4_10UnderscoreESZ_SZ_EEEEENS4_23SM90_TMA_LOAD_MULTICASTENS4_14ComposedLayoutINS4_7SwizzleILi1ELi4ELi3EEENS4_18smem_ptr_flag_bitsILi8EEENSU_INS5_IJNSA_ILi8EEESI_EEENS5_IJSI_SC_EEEEEEEvNS4_8identityES12_S1C_vS1D_EENS_8epilogue10collective6detail29Sm90TmaWarpSpecializedAdapterINS1G_15DefaultEpilogueISK_SL_SL_NS1F_6thread17LinearCombinationISK_Li1EffLNS1K_9ScaleType4KindE0ELNS_15FloatRoundStyleE2ESK_EENS1_15EpilogueDefaultEEEEEvvEEEEvNT_6ParamsE,"ax",@progbits
	.align	128
.text._ZN7cutlass13device_kernelINS_4gemm6kernel13GemmUniversalIN4cute5tupleIJiiiiEEENS1_10collective13CollectiveMmaINS1_37MainloopSm90TmaGmmaWarpSpecializedFP8ILi37ENS5_IJNS4_1CILi2EEESB_NSA_ILi1EEEEEENS1_32KernelTmaWarpSpecializedPingpongEEENS5_IJNSA_ILi64EEENSA_ILi128EEENSA_ILi32EEEEEENS_12float_e5m2_tENS5_IJlSC_lEEESK_SL_NS4_8TiledMMAINS4_8MMA_AtomIJNS4_4SM904GMMA31MMA_64x128x32_F32E5M2E5M2_SS_TNILNSP_7ScaleInE1ELSR_1EEEEEENS4_6LayoutINS5_IJSC_SC_SC_EEENS5_IJNSA_ILi0EEESW_SW_EEEEENS5_IJNS4_10UnderscoreESZ_SZ_EEEEENS4_23SM90_TMA_LOAD_MULTICASTENS4_14ComposedLayoutINS4_7SwizzleILi1ELi4ELi3EEENS4_18smem_ptr_flag_bitsILi8EEENSU_INS5_IJNSA_ILi8EEESI_EEENS5_IJSI_SC_EEEEEEEvNS4_8identityES12_S1C_vS1D_EENS_8epilogue10collective6detail29Sm90TmaWarpSpecializedAdapterINS1G_15DefaultEpilogueISK_SL_SL_NS1F_6thread17LinearCombinationISK_Li1EffLNS1K_9ScaleType4KindE0ELNS_15FloatRoundStyleE2ESK_EENS1_15EpilogueDefaultEEEEEvvEEEEvNT_6ParamsE:
        .type           _ZN7cutlass13device_kernelINS_4gemm6kernel13GemmUniversalIN4cute5tupleIJiiiiEEENS1_10collective13CollectiveMmaINS1_37MainloopSm90TmaGmmaWarpSpecializedFP8ILi37ENS5_IJNS4_1CILi2EEESB_NSA_ILi1EEEEEENS1_32KernelTmaWarpSpecializedPingpongEEENS5_IJNSA_ILi64EEENSA_ILi128EEENSA_ILi32EEEEEENS_12float_e5m2_tENS5_IJlSC_lEEESK_SL_NS4_8TiledMMAINS4_8MMA_AtomIJNS4_4SM904GMMA31MMA_64x128x32_F32E5M2E5M2_SS_TNILNSP_7ScaleInE1ELSR_1EEEEEENS4_6LayoutINS5_IJSC_SC_SC_EEENS5_IJNSA_ILi0EEESW_SW_EEEEENS5_IJNS4_10UnderscoreESZ_SZ_EEEEENS4_23SM90_TMA_LOAD_MULTICASTENS4_14ComposedLayoutINS4_7SwizzleILi1ELi4ELi3EEENS4_18smem_ptr_flag_bitsILi8EEENSU_INS5_IJNSA_ILi8EEESI_EEENS5_IJSI_SC_EEEEEEEvNS4_8identityES12_S1C_vS1D_EENS_8epilogue10collective6detail29Sm90TmaWarpSpecializedAdapterINS1G_15DefaultEpilogueISK_SL_SL_NS1F_6thread17LinearCombinationISK_Li1EffLNS1K_9ScaleType4KindE0ELNS_15FloatRoundStyleE2ESK_EENS1_15EpilogueDefaultEEEEEvvEEEEvNT_6ParamsE,@function
        .size           _ZN7cutlass13device_kernelINS_4gemm6kernel13GemmUniversalIN4cute5tupleIJiiiiEEENS1_10collective13CollectiveMmaINS1_37MainloopSm90TmaGmmaWarpSpecializedFP8ILi37ENS5_IJNS4_1CILi2EEESB_NSA_ILi1EEEEEENS1_32KernelTmaWarpSpecializedPingpongEEENS5_IJNSA_ILi64EEENSA_ILi128EEENSA_ILi32EEEEEENS_12float_e5m2_tENS5_IJlSC_lEEESK_SL_NS4_8TiledMMAINS4_8MMA_AtomIJNS4_4SM904GMMA31MMA_64x128x32_F32E5M2E5M2_SS_TNILNSP_7ScaleInE1ELSR_1EEEEEENS4_6LayoutINS5_IJSC_SC_SC_EEENS5_IJNSA_ILi0EEESW_SW_EEEEENS5_IJNS4_10UnderscoreESZ_SZ_EEEEENS4_23SM90_TMA_LOAD_MULTICASTENS4_14ComposedLayoutINS4_7SwizzleILi1ELi4ELi3EEENS4_18smem_ptr_flag_bitsILi8EEENSU_INS5_IJNSA_ILi8EEESI_EEENS5_IJSI_SC_EEEEEEEvNS4_8identityES12_S1C_vS1D_EENS_8epilogue10collective6detail29Sm90TmaWarpSpecializedAdapterINS1G_15DefaultEpilogueISK_SL_SL_NS1F_6thread17LinearCombinationISK_Li1EffLNS1K_9ScaleType4KindE0ELNS_15FloatRoundStyleE2ESK_EENS1_15EpilogueDefaultEEEEEvvEEEEvNT_6ParamsE,(.L_x_277 - _ZN7cutlass13device_kernelINS_4gemm6kernel13GemmUniversalIN4cute5tupleIJiiiiEEENS1_10collective13CollectiveMmaINS1_37MainloopSm90TmaGmmaWarpSpecializedFP8ILi37ENS5_IJNS4_1CILi2EEESB_NSA_ILi1EEEEEENS1_32KernelTmaWarpSpecializedPingpongEEENS5_IJNSA_ILi64EEENSA_ILi128EEENSA_ILi32EEEEEENS_12float_e5m2_tENS5_IJlSC_lEEESK_SL_NS4_8TiledMMAINS4_8MMA_AtomIJNS4_4SM904GMMA31MMA_64x128x32_F32E5M2E5M2_SS_TNILNSP_7ScaleInE1ELSR_1EEEEEENS4_6LayoutINS5_IJSC_SC_SC_EEENS5_IJNSA_ILi0EEESW_SW_EEEEENS5_IJNS4_10UnderscoreESZ_SZ_EEEEENS4_23SM90_TMA_LOAD_MULTICASTENS4_14ComposedLayoutINS4_7SwizzleILi1ELi4ELi3EEENS4_18smem_ptr_flag_bitsILi8EEENSU_INS5_IJNSA_ILi8EEESI_EEENS5_IJSI_SC_EEEEEEEvNS4_8identityES12_S1C_vS1D_EENS_8epilogue10collective6detail29Sm90TmaWarpSpecializedAdapterINS1G_15DefaultEpilogueISK_SL_SL_NS1F_6thread17LinearCombinationISK_Li1EffLNS1K_9ScaleType4KindE0ELNS_15FloatRoundStyleE2ESK_EENS1_15EpilogueDefaultEEEEEvvEEEEvNT_6ParamsE)
        .other          _ZN7cutlass13device_kernelINS_4gemm6kernel13GemmUniversalIN4cute5tupleIJiiiiEEENS1_10collective13CollectiveMmaINS1_37MainloopSm90TmaGmmaWarpSpecializedFP8ILi37ENS5_IJNS4_1CILi2EEESB_NSA_ILi1EEEEEENS1_32KernelTmaWarpSpecializedPingpongEEENS5_IJNSA_ILi64EEENSA_ILi128EEENSA_ILi32EEEEEENS_12float_e5m2_tENS5_IJlSC_lEEESK_SL_NS4_8TiledMMAINS4_8MMA_AtomIJNS4_4SM904GMMA31MMA_64x128x32_F32E5M2E5M2_SS_TNILNSP_7ScaleInE1ELSR_1EEEEEENS4_6LayoutINS5_IJSC_SC_SC_EEENS5_IJNSA_ILi0EEESW_SW_EEEEENS5_IJNS4_10UnderscoreESZ_SZ_EEEEENS4_23SM90_TMA_LOAD_MULTICASTENS4_14ComposedLayoutINS4_7SwizzleILi1ELi4ELi3EEENS4_18smem_ptr_flag_bitsILi8EEENSU_INS5_IJNSA_ILi8EEESI_EEENS5_IJSI_SC_EEEEEEEvNS4_8identityES12_S1C_vS1D_EENS_8epilogue10collective6detail29Sm90TmaWarpSpecializedAdapterINS1G_15DefaultEpilogueISK_SL_SL_NS1F_6thread17LinearCombinationISK_Li1EffLNS1K_9ScaleType4KindE0ELNS_15FloatRoundStyleE2ESK_EENS1_15EpilogueDefaultEEEEEvvEEEEvNT_6ParamsE,@"STO_CUDA_ENTRY STV_DEFAULT"
_ZN7cutlass13device_kernelINS_4gemm6kernel13GemmUniversalIN4cute5tupleIJiiiiEEENS1_10collective13CollectiveMmaINS1_37MainloopSm90TmaGmmaWarpSpecializedFP8ILi37ENS5_IJNS4_1CILi2EEESB_NSA_ILi1EEEEEENS1_32KernelTmaWarpSpecializedPingpongEEENS5_IJNSA_ILi64EEENSA_ILi128EEENSA_ILi32EEEEEENS_12float_e5m2_tENS5_IJlSC_lEEESK_SL_NS4_8TiledMMAINS4_8MMA_AtomIJNS4_4SM904GMMA31MMA_64x128x32_F32E5M2E5M2_SS_TNILNSP_7ScaleInE1ELSR_1EEEEEENS4_6LayoutINS5_IJSC_SC_SC_EEENS5_IJNSA_ILi0EEESW_SW_EEEEENS5_IJNS4_10UnderscoreESZ_SZ_EEEEENS4_23SM90_TMA_LOAD_MULTICASTENS4_14ComposedLayoutINS4_7SwizzleILi1ELi4ELi3EEENS4_18smem_ptr_flag_bitsILi8EEENSU_INS5_IJNSA_ILi8EEESI_EEENS5_IJSI_SC_EEEEEEEvNS4_8identityES12_S1C_vS1D_EENS_8epilogue10collective6detail29Sm90TmaWarpSpecializedAdapterINS1G_15DefaultEpilogueISK_SL_SL_NS1F_6thread17LinearCombinationISK_Li1EffLNS1K_9ScaleType4KindE0ELNS_15FloatRoundStyleE2ESK_EENS1_15EpilogueDefaultEEEEEvvEEEEvNT_6ParamsE:
[----:B------:R-:W-:Y:S01]  /*0000*/  LDC R1, c[0x0][0x28] ;  /* 0x00000a00ff017b82 */ /* 0x000fe20000000800 */
[----:B------:R-:W0:Y:S01]  /*0010*/  S2R R11, SR_TID.X ;  /* 0x00000000000b7919 */ /* 0x000e220000002100 */
[----:B------:R-:W-:Y:S01]  /*0020*/  ELECT P0, URZ, PT ;  /* 0x00000000003f782f */ /* 0x000fe20003800000 */
[----:B------:R-:W-:Y:S01]  /*0030*/  BSSY B0, `(.L_x_0) ;  /* 0x000000f000007945 */ /* 0x000fe20003800000 */
[--C-:B0-----:R-:W-:Y:S02]  /*0040*/  SHF.R.U32.HI R0, RZ, 0x5, R11.reuse ;  /* 0x00000005ff007819 */ /* 0x101fe4000001160b */
[----:B------:R-:W-:-:S03]  /*0050*/  SHF.R.U32.HI R5, RZ, 0x7, R11 ;  /* 0x00000007ff057819 */ /* 0x000fc6000001160b */
[----:B------:R-:W0:Y:S04]  /*0060*/  SHFL.IDX PT, R2, R0, RZ, 0x1f ;  /* 0x00001fff00027589 */ /* 0x000e2800000e0000 */
[----:B------:R1:W2:Y:S01]  /*0070*/  SHFL.IDX PT, R6, R5, RZ, 0x1f ;  /* 0x00001fff05067589 */ /* 0x0002a200000e0000 */
[----:B0-----:R-:W-:-:S13]  /*0080*/  ISETP.NE.OR P0, PT, R2, RZ, !P0 ;  /* 0x000000ff0200720c */ /* 0x001fda0004705670 */
[----:B-12---:R-:W-:Y:S05]  /*0090*/  @P0 BRA `(.L_x_1) ;  /* 0x0000000000200947 */ /* 0x006fea0003800000 */
[----:B------:R-:W-:Y:S02]  /*00a0*/  ULDC.64 UR4, c[0x0][0x198] ;  /* 0x0000660000047ab9 */ /* 0x000fe40000000a00 */
[----:B------:R-:W-:Y:S02]  /*00b0*/  UIADD3 UR6, UP0, UR4, 0xf0, URZ ;  /* 0x000000f004067890 */ /* 0x000fe4000ff1e03f */
[----:B------:R-:W-:Y:S02]  /*00c0*/  UIADD3 UR4, UP1, UR4, 0x1f0, URZ ;  /* 0x000001f004047890 */ /* 0x000fe4000ff3e03f */
[----:B------:R-:W-:Y:S02]  /*00d0*/  UIADD3.X UR7, URZ, UR5, URZ, UP0, !UPT ;  /* 0x000000053f077290 */ /* 0x000fe400087fe43f */
[----:B------:R-:W-:-:S07]  /*00e0*/  UIADD3.X UR5, URZ, UR5, URZ, UP1, !UPT ;  /* 0x000000053f057290 */ /* 0x000fce0008ffe43f */
[----:B------:R0:W-:Y:S02]  /*00f0*/  UTMACCTL.PF [UR6] ;  /* 0x00000000060079b9 */ /* 0x0001e40008040000 */
[----:B------:R0:W-:Y:S02]  /*0100*/  UTMACCTL.PF [UR4] ;  /* 0x00000000040079b9 */ /* 0x0001e40008040000 */
[----:B0-----:R-:W-:Y:S01]  /*0110*/  NOP ;  /* 0x0000000000007918 */ /* 0x001fe20000000000 */
.L_x_1:
[----:B------:R-:W-:Y:S05]  /*0120*/  BSYNC B0 ;  /* 0x0000000000007941 */ /* 0x000fea0003800000 */
.L_x_0:
[----:B------:R-:W0:Y:S02]  /*0130*/  SHFL.IDX PT, R7, R0, RZ, 0x1f ;  /* 0x00001fff00077589 */ /* 0x000e2400000e0000 */
[----:B0-----:R-:W-:-:S13]  /*0140*/  ISETP.NE.AND P0, PT, R7, RZ, PT ;  /* 0x000000ff0700720c */ /* 0x001fda0003f05270 */
[----:B------:R-:W-:Y:S05]  /*0150*/  @P0 BRA `(.L_x_2) ;  /* 0x00000004006c0947 */ /* 0x000fea0003800000 */
[----:B------:R-:W-:Y:S01]  /*0160*/  ELECT P0, URZ, PT ;  /* 0x00000000003f782f */ /* 0x000fe20003800000 */
[----:B------:R-:W-:-:S12]  /*0170*/  BSSY B0, `(.L_x_2) ;  /* 0x0000059000007945 */ /* 0x000fd80003800000 */
[----:B------:R-:W-:Y:S05]  /*0180*/  @!P0 BRA `(.L_x_3) ;  /* 0x00000004005c8947 */ /* 0x000fea0003800000 */
[----:B------:R-:W0:Y:S01]  /*0190*/  S2UR UR8, SR_CgaCtaId ;  /* 0x00000000000879c3 */ /* 0x000e220000008800 */
[----:B------:R-:W-:Y:S01]  /*01a0*/  UMOV UR4, 0x400 ;  /* 0x0000040000047882 */ /* 0x000fe20000000000 */
[----:B------:R-:W-:Y:S01]  /*01b0*/  UMOV UR5, 0x1 ;  /* 0x0000000100057882 */ /* 0x000fe20000000000 */
[----:B------:R-:W-:Y:S02]  /*01c0*/  UMOV UR6, 0x3 ;  /* 0x0000000300067882 */ /* 0x000fe40000000000 */
[----:B------:R-:W-:-:S04]  /*01d0*/  UIADD3 UR6, -UR6, 0x100000, URZ ;  /* 0x0010000006067890 */ /* 0x000fc8000fffe13f */
[----:B------:R-:W-:Y:S02]  /*01e0*/  USHF.L.U32 UR7, UR6, 0xb, URZ ;  /* 0x0000000b06077899 */ /* 0x000fe4000800063f */
[----:B------:R-:W-:Y:S02]  /*01f0*/  USHF.L.U32 UR6, UR6, 0x1, URZ ;  /* 0x0000000106067899 */ /* 0x000fe4000800063f */
[----:B0-----:R-:W-:Y:S02]  /*0200*/  ULEA UR8, UR8, UR4, 0x18 ;  /* 0x0000000408087291 */ /* 0x001fe4000f8ec03f */
[----:B------:R-:W-:-:S04]  /*0210*/  UIADD3 UR4, -UR5, 0x100000, URZ ;  /* 0x0010000005047890 */ /* 0x000fc8000fffe13f */
[----:B------:R-:W-:Y:S02]  /*0220*/  USHF.L.U32 UR5, UR4, 0xb, URZ ;  /* 0x0000000b04057899 */ /* 0x000fe4000800063f */
[----:B------:R-:W-:Y:S01]  /*0230*/  USHF.L.U32 UR4, UR4, 0x1, URZ ;  /* 0x0000000104047899 */ /* 0x000fe2000800063f */
[----:B------:R-:W0:Y:S11]  /*0240*/  FENCE.VIEW.ASYNC.S ;  /* 0x00000000000073c6 */ /* 0x000e360000000000 */
[----:B0-----:R0:W1:Y:S01]  /*0250*/  SYNCS.EXCH.64 URZ, [UR8], UR4 ;  /* 0x00000004083f75b2 */ /* 0x0010620008000100 */
[----:B------:R0:W2:Y:S01]  /*0260*/  SYNCS.EXCH.64 URZ, [UR8+0x128], UR6 ;  /* 0x00012806083f75b2 */ /* 0x0000a20008000100 */
[----:B------:R0:W3:Y:S01]  /*0270*/  SYNCS.EXCH.64 URZ, [UR8+0x8], UR4 ;  /* 0x00000804083f75b2 */ /* 0x0000e20008000100 */
[----:B------:R0:W4:Y:S01]  /*0280*/  SYNCS.EXCH.64 URZ, [UR8+0x130], UR6 ;  /* 0x00013006083f75b2 */ /* 0x0001220008000100 */
[----:B------:R0:W0:Y:S01]  /*0290*/  SYNCS.EXCH.64 URZ, [UR8+0x10], UR4 ;  /* 0x00001004083f75b2 */ /* 0x0000220008000100 */
        /* <DEDUP_REMOVED lines=69> */
[----:B-1234-:R-:W-:Y:S01]  /*06f0*/  NOP ;  /* 0x0000000000007918 */ /* 0x01efe20000000000 */
.L_x_3:
[----:B0-----:R-:W-:Y:S05]  /*0700*/  BSYNC B0 ;  /* 0x0000000000007941 */ /* 0x001fea0003800000 */
.L_x_2:
[----:B------:R-:W0:Y:S01]  /*0710*/  SHFL.IDX PT, R3, R0, RZ, 0x1f ;  /* 0x00001fff00037589 */ /* 0x000e2200000e0000 */
[----:B------:R-:W-:Y:S01]  /*0720*/  SHF.R.S32.HI R4, RZ, 0x1f, R11 ;  /* 0x0000001fff047819 */ /* 0x000fe2000001140b */
[----:B------:R-:W1:Y:S01]  /*0730*/  S2UR UR13, SR_CTAID.X ;  /* 0x00000000000d79c3 */ /* 0x000e620000002500 */
[----:B------:R-:W-:Y:S01]  /*0740*/  ELECT P0, URZ, PT ;  /* 0x00000000003f782f */ /* 0x000fe20003800000 */
[----:B------:R2:W3:Y:S01]  /*0750*/  SHFL.IDX PT, R8, R0, RZ, 0x1f ;  /* 0x00001fff00087589 */ /* 0x0004e200000e0000 */
[----:B------:R-:W-:Y:S02]  /*0760*/  LEA.HI R4, R4, R11, RZ, 0x7 ;  /* 0x0000000b04047211 */ /* 0x000fe400078f38ff */
[----:B------:R-:W-:Y:S01]  /*0770*/  ELECT P1, URZ, PT ;  /* 0x00000000003f782f */ /* 0x000fe20003820000 */
[----:B------:R-:W-:Y:S01]  /*0780*/  NOP ;  /* 0x0000000000007918 */ /* 0x000fe20000000000 */
[----:B------:R-:W4:Y:S01]  /*0790*/  S2R R16, SR_CTAID.Y ;  /* 0x0000000000107919 */ /* 0x000f220000002600 */
[----:B------:R-:W-:Y:S01]  /*07a0*/  LOP3.LUT R4, R4, 0xffffff80, RZ, 0xc0, !PT ;  /* 0xffffff8004047812 */ /* 0x000fe200078ec0ff */
[----:B------:R-:W-:Y:S01]  /*07b0*/  ULDC UR4, c[0x0][0x150] ;  /* 0x0000540000047ab9 */ /* 0x000fe20000000800 */
[----:B------:R-:W5:Y:S01]  /*07c0*/  LDC R12, c[0x0][0x144] ;  /* 0x00005100ff0c7b82 */ /* 0x000f620000000800 */
[----:B------:R3:W5:Y:S01]  /*07d0*/  SHFL.IDX PT, R14, R5, RZ, 0x1f ;  /* 0x00001fff050e7589 */ /* 0x00076200000e0000 */
[----:B------:R-:W-:Y:S01]  /*07e0*/  UMOV UR12, 0x80 ;  /* 0x00000080000c7882 */ /* 0x000fe20000000000 */
[----:B------:R-:W-:Y:S01]  /*07f0*/  IMAD.IADD R10, R11, 0x1, -R4 ;  /* 0x000000010b0a7824 */ /* 0x000fe200078e0a04 */
[----:B------:R-:W-:Y:S01]  /*0800*/  NOP ;  /* 0x0000000000007918 */ /* 0x000fe20000000000 */
[C---:B------:R-:W-:Y:S01]  /*0810*/  VIADD R38, R6.reuse, 0xffffffff ;  /* 0xffffffff06267836 */ /* 0x040fe20000000000 */
[----:B------:R-:W-:-:S02]  /*0820*/  ISETP.NE.AND P4, PT, R6, RZ, PT ;  /* 0x000000ff0600720c */ /* 0x000fc40003f85270 */
[----:B------:R-:W-:Y:S01]  /*0830*/  SHF.R.S32.HI R19, RZ, 0x1f, R10 ;  /* 0x0000001fff137819 */ /* 0x000fe2000001140a */
[----:B------:R-:W5:Y:S01]  /*0840*/  LDC R13, c[0x0][0x140] ;  /* 0x00005000ff0d7b82 */ /* 0x000f620000000800 */
[----:B------:R-:W-:Y:S02]  /*0850*/  ISETP.GE.U32.AND P6, PT, R38, 0x2, PT ;  /* 0x000000022600780c */ /* 0x000fe40003fc6070 */
[----:B0-----:R-:W-:Y:S02]  /*0860*/  ISETP.NE.OR P0, PT, R3, RZ, !P0 ;  /* 0x000000ff0300720c */ /* 0x001fe40004705670 */
[----:B------:R-:W-:Y:S02]  /*0870*/  LEA.HI R3, R19, R10, RZ, 0x3 ;  /* 0x0000000a13037211 */ /* 0x000fe400078f18ff */
[----:B-1----:R-:W-:Y:S01]  /*0880*/  I2FP.F32.U32 R4, UR13 ;  /* 0x0000000d00047c45 */ /* 0x002fe20008201000 */
[----:B------:R-:W0:Y:S01]  /*0890*/  LDC R27, c[0x0][0x148] ;  /* 0x00005200ff1b7b82 */ /* 0x000e220000000800 */
[----:B--2---:R-:W-:-:S02]  /*08a0*/  SHF.R.S32.HI R0, RZ, 0x3, R3 ;  /* 0x00000003ff007819 */ /* 0x004fc40000011403 */
[----:B---3--:R-:W-:Y:S01]  /*08b0*/  ISETP.NE.OR P1, PT, R8, RZ, !P1 ;  /* 0x000000ff0800720c */ /* 0x008fe20004f25670 */
[----:B------:R-:W-:Y:S01]  /*08c0*/  FMUL R9, R4, UR4 ;  /* 0x0000000404097c20 */ /* 0x000fe20008400000 */
[----:B------:R-:W-:Y:S01]  /*08d0*/  SHF.R.S32.HI R3, RZ, 0x1f, R3 ;  /* 0x0000001fff037819 */ /* 0x000fe20000011403 */
[----:B------:R-:W-:Y:S01]  /*08e0*/  ULDC UR4, c[0x0][0x154] ;  /* 0x0000550000047ab9 */ /* 0x000fe20000000800 */
[----:B------:R-:W-:Y:S01]  /*08f0*/  SHF.R.S32.HI R8, RZ, 0x1f, R7 ;  /* 0x0000001fff087819 */ /* 0x000fe20000011407 */
[----:B------:R-:W-:Y:S01]  /*0900*/  VOTEU.ALL UP1, P0 ;  /* 0x00000000003f7886 */ /* 0x000fe20000020000 */
[----:B------:R-:W-:Y:S01]  /*0910*/  LEA.HI R4, R3, R0, RZ, 0x2 ;  /* 0x0000000003047211 */ /* 0x000fe200078f10ff */
[----:B------:R-:W1:Y:S01]  /*0920*/  F2I.U32.TRUNC.NTZ R9, R9 ;  /* 0x0000000900097305 */ /* 0x000e62000020f000 */
[----:B------:R-:W-:Y:S01]  /*0930*/  LEA.HI R8, R8, R7, RZ, 0x2 ;  /* 0x0000000708087211 */ /* 0x000fe200078f10ff */
[----:B------:R-:W-:Y:S01]  /*0940*/  VOTEU.ALL UP0, P0 ;  /* 0x00000000003f7886 */ /* 0x000fe20000000000 */
[----:B------:R-:W-:Y:S01]  /*0950*/  SHF.R.S32.HI R3, RZ, 0x1f, R2 ;  /* 0x0000001fff037819 */ /* 0x000fe20000011402 */
[----:B------:R-:W2:Y:S01]  /*0960*/  @!UP1 S2UR UR7, SR_CgaCtaId ;  /* 0x00000000000799c3 */ /* 0x000ea20000008800 */
[----:B------:R-:W-:Y:S01]  /*0970*/  LOP3.LUT R5, R4, 0xfffffffc, RZ, 0xc0, !PT ;  /* 0xfffffffc04057812 */ /* 0x000fe200078ec0ff */
[----:B------:R-:W-:Y:S01]  /*0980*/  VOTEU.ALL UP2, P1 ;  /* 0x00000000003f7886 */ /* 0x000fe20000840000 */
[----:B------:R-:W-:Y:S01]  /*0990*/  LOP3.LUT R8, R8, 0x3ffffffc, RZ, 0xc0, !PT ;  /* 0x3ffffffc08087812 */ /* 0x000fe200078ec0ff */
[----:B------:R-:W-:Y:S01]  /*09a0*/  @!UP1 UMOV UR6, 0x400 ;  /* 0x0000040000069882 */ /* 0x000fe20000000000 */
[----:B------:R-:W-:Y:S01]  /*09b0*/  LEA.HI R3, R3, R2, RZ, 0x2 ;  /* 0x0000000203037211 */ /* 0x000fe200078f10ff */
[----:B------:R-:W-:Y:S01]  /*09c0*/  IMAD.IADD R5, R0, 0x1, -R5 ;  /* 0x0000000100057824 */ /* 0x000fe200078e0a05 */
[----:B------:R-:W-:Y:S01]  /*09d0*/  @!UP2 UMOV UR9, 0x400 ;  /* 0x000004000009a882 */ /* 0x000fe20000000000 */
[----:B------:R-:W-:Y:S01]  /*09e0*/  IMAD.IADD R8, R7, 0x1, -R8 ;  /* 0x0000000107087824 */ /* 0x000fe200078e0a08 */
[----:B------:R-:W-:Y:S01]  /*09f0*/  LOP3.LUT R3, R3, 0xfffffffc, RZ, 0xc0, !PT ;  /* 0xfffffffc03037812 */ /* 0x000fe200078ec0ff */
[----:B------:R-:W3:Y:S01]  /*0a00*/  @!UP2 S2UR UR10, SR_CgaCtaId ;  /* 0x00000000000aa9c3 */ /* 0x000ee20000008800 */
[----:B-1----:R-:W-:Y:S01]  /*0a10*/  IMAD.MOV R9, RZ, RZ, -R9 ;  /* 0x000000ffff097224 */ /* 0x002fe200078e0a09 */
[----:B------:R-:W-:Y:S01]  /*0a20*/  VOTEU.ALL UP3, P1 ;  /* 0x00000000003f7886 */ /* 0x000fe20000860000 */
[----:B------:R-:W-:Y:S01]  /*0a30*/  IMAD R5, R8, 0x4, R5 ;  /* 0x0000000408057824 */ /* 0x000fe200078e0205 */
[----:B------:R-:W-:Y:S01]  /*0a40*/  VOTEU.ALL UP4, P1 ;  /* 0x00000000003f7886 */ /* 0x000fe20000880000 */
[----:B------:R-:W-:Y:S01]  /*0a50*/  IMAD.IADD R18, R2, 0x1, -R3 ;  /* 0x0000000102127824 */ /* 0x000fe200078e0a03 */
[----:B----4-:R-:W-:Y:S01]  /*0a60*/  I2FP.F32.U32 R2, R16 ;  /* 0x0000001000027245 */ /* 0x010fe20000201000 */
[----:B-----5:R-:W-:Y:S01]  /*0a70*/  IMAD R25, R12, R9, UR13 ;  /* 0x0000000d0c197e24 */ /* 0x020fe2000f8e0209 */
[C---:B------:R-:W-:Y:S01]  /*0a80*/  LEA.HI R0, R5.reuse, R5, RZ, 0x1 ;  /* 0x0000000505007211 */ /* 0x040fe200078f08ff */
[C---:B------:R-:W-:Y:S01]  /*0a90*/  IMAD.SHL.U32 R12, R5.reuse, 0x4, RZ ;  /* 0x00000004050c7824 */ /* 0x040fe200078e00ff */
[----:B------:R-:W-:Y:S01]  /*0aa0*/  VOTEU.ALL UP5, P1 ;  /* 0x00000000003f7886 */ /* 0x000fe200008a0000 */
[----:B------:R-:W-:Y:S01]  /*0ab0*/  FMUL R2, R2, UR4 ;  /* 0x0000000402027c20 */ /* 0x000fe20008400000 */
[----:B------:R-:W-:Y:S01]  /*0ac0*/  LOP3.LUT R0, R0, 0xfffffffe, RZ, 0xc0, !PT ;  /* 0xfffffffe00007812 */ /* 0x000fe200078ec0ff */
[----:B------:R-:W-:Y:S01]  /*0ad0*/  UMOV UR4, 0x20 ;  /* 0x0000002000047882 */ /* 0x000fe20000000000 */
[----:B--2---:R-:W-:Y:S01]  /*0ae0*/  @!UP1 ULEA UR8, UR7, UR6, 0x18 ;  /* 0x0000000607089291 */ /* 0x004fe2000f8ec03f */
[----:B------:R-:W-:Y:S01]  /*0af0*/  LOP3.LUT R12, R5, 0xc, R12, 0x78, !PT ;  /* 0x0000000c050c7812 */ /* 0x000fe200078e780c */
[----:B------:R-:W-:-:S04]  /*0b00*/  @!UP1 UIADD3 UR4, -UR4, 0x100000, URZ ;  /* 0x0010000004049890 */ /* 0x000fc8000fffe13f */
[----:B------:R-:W-:Y:S02]  /*0b10*/  @!UP1 USHF.L.U32 UR5, UR4, 0xb, URZ ;  /* 0x0000000b04059899 */ /* 0x000fe4000800063f */
[----:B------:R-:W-:Y:S01]  /*0b20*/  @!UP1 USHF.L.U32 UR4, UR4, 0x1, URZ ;  /* 0x0000000104049899 */ /* 0x000fe2000800063f */
[----:B------:R-:W-:Y:S01]  /*0b30*/  IMAD.IADD R0, R5, 0x1, -R0 ;  /* 0x0000000105007824 */ /* 0x000fe200078e0a00 */
[----:B------:R-:W1:Y:S01]  /*0b40*/  F2I.U32.TRUNC.NTZ R2, R2 ;  /* 0x0000000200027305 */ /* 0x000e62000020f000 */
[----:B------:R-:W-:-:S04]  /*0b50*/  @!UP2 UIADD3 UR6, -UR12, 0x100000, URZ ;  /* 0x001000000c06a890 */ /* 0x000fc8000fffe13f */
[----:B------:R-:W-:Y:S02]  /*0b60*/  @!UP2 USHF.L.U32 UR7, UR6, 0xb, URZ ;  /* 0x0000000b0607a899 */ /* 0x000fe4000800063f */
[----:B------:R-:W-:Y:S01]  /*0b70*/  @!UP2 USHF.L.U32 UR6, UR6, 0x1, URZ ;  /* 0x000000010606a899 */ /* 0x000fe2000800063f */
[----:B------:R-:W-:Y:S01]  /*0b80*/  ISETP.EQ.U32.AND P3, PT, R13, 0x1, PT ;  /* 0x000000010d00780c */ /* 0x000fe20003f62070 */
[----:B------:R-:W-:Y:S01]  /*0b90*/  VOTEU.ALL UP1, P0 ;  /* 0x00000000003f7886 */ /* 0x000fe20000020000 */
[----:B------:R-:W-:Y:S01]  /*0ba0*/  ISETP.NE.AND P2, PT, R0, R25, PT ;  /* 0x000000190000720c */ /* 0x000fe20003f45270 */
[----:B------:R-:W-:Y:S01]  /*0bb0*/  IMAD.MOV.U32 R13, RZ, RZ, 0x1 ;  /* 0x00000001ff0d7424 */ /* 0x000fe200078e00ff */
[----:B---3--:R-:W-:Y:S01]  /*0bc0*/  @!UP2 ULEA UR9, UR10, UR9, 0x18 ;  /* 0x000000090a09a291 */ /* 0x008fe2000f8ec03f */
[----:B------:R-:W-:Y:S01]  /*0bd0*/  LOP3.LUT P0, RZ, R10, 0x7, RZ, 0xc0, !PT ;  /* 0x000000070aff7812 */ /* 0x000fe2000780c0ff */
[----:B------:R-:W-:Y:S01]  /*0be0*/  VOTEU.ALL UP2, P1 ;  /* 0x00000000003f7886 */ /* 0x000fe20000840000 */
[----:B------:R-:W-:Y:S01]  /*0bf0*/  ISETP.NE.AND P1, PT, R18, 0x3, PT ;  /* 0x000000031200780c */ /* 0x000fe20003f25270 */
[----:B------:R-:W2:Y:S02]  /*0c00*/  FENCE.VIEW.ASYNC.S ;  /* 0x00000000000073c6 */ /* 0x000ea40000000000 */
[----:B--2---:R2:W3:Y:S01]  /*0c10*/  @!UP0 SYNCS.EXCH.64 URZ, [UR8+0x280], UR4 ;  /* 0x00028004083f85b2 */ /* 0x0044e20008000100 */
[----:B------:R-:W-:-:S02]  /*0c20*/  ISETP.LT.U32.AND P0, PT, R12, 0x4, !P0 ;  /* 0x000000040c00780c */ /* 0x000fc40004701070 */
[----:B------:R-:W-:Y:S01]  /*0c30*/  ISETP.EQ.OR P1, PT, R18, RZ, !P1 ;  /* 0x000000ff1200720c */ /* 0x000fe20004f22670 */
[----:B-1----:R-:W-:Y:S01]  /*0c40*/  IMAD.MOV R24, RZ, RZ, -R2 ;  /* 0x000000ffff187224 */ /* 0x002fe200078e0a02 */
[----:B------:R-:W-:Y:S02]  /*0c50*/  R2UR UR11, R14 ;  /* 0x000000000e0b72ca */ /* 0x000fe400000e0000 */
[----:B------:R-:W-:Y:S01]  /*0c60*/  @P2 LEA.HI R0, R12, R12, RZ, 0x1 ;  /* 0x0000000c0c002211 */ /* 0x000fe200078f08ff */
[----:B0-----:R-:W-:Y:S01]  /*0c70*/  IMAD R3, R27, R24, R16 ;  /* 0x000000181b037224 */ /* 0x001fe200078e0210 */
[----:B------:R-:W-:Y:S02]  /*0c80*/  ISETP.EQ.AND P1, PT, R6, RZ, P1 ;  /* 0x000000ff0600720c */ /* 0x000fe40000f22270 */
[----:B------:R-:W-:Y:S02]  /*0c90*/  @P2 SHF.R.S32.HI R0, RZ, 0x1, R0 ;  /* 0x00000001ff002819 */ /* 0x000fe40000011400 */
[----:B------:R-:W-:Y:S01]  /*0ca0*/  SEL R7, RZ, 0x1, !P1 ;  /* 0x00000001ff077807 */ /* 0x000fe20004800000 */
[----:B------:R2:W0:Y:S01]  /*0cb0*/  @!UP1 SYNCS.EXCH.64 URZ, [UR8+0x288], UR4 ;  /* 0x00028804083f95b2 */ /* 0x0004220008000100 */
[----:B------:R-:W-:Y:S01]  /*0cc0*/  @P2 ISETP.NE.AND P5, PT, R0, R3, PT ;  /* 0x000000030000220c */ /* 0x000fe20003fa5270 */
[----:B------:R-:W-:Y:S01]  /*0cd0*/  NOP ;  /* 0x0000000000007918 */ /* 0x000fe20000000000 */
[----:B------:R-:W-:-:S02]  /*0ce0*/  SEL R0, RZ, 0x1, !P0 ;  /* 0x00000001ff007807 */ /* 0x000fc40004000000 */
[----:B------:R-:W-:Y:S02]  /*0cf0*/  @P2 SEL R13, RZ, 0x1, P5 ;  /* 0x00000001ff0d2807 */ /* 0x000fe40002800000 */
[----:B------:R-:W-:Y:S02]  /*0d00*/  SEL R7, R7, 0x2, P6 ;  /* 0x0000000207077807 */ /* 0x000fe40003000000 */
[----:B------:R-:W-:Y:S01]  /*0d10*/  LOP3.LUT R13, R13, R0, RZ, 0xc0, !PT ;  /* 0x000000000d0d7212 */ /* 0x000fe200078ec0ff */
[----:B------:R2:W1:Y:S01]  /*0d20*/  @!UP2 SYNCS.EXCH.64 URZ, [UR9+0x260], UR6 ;  /* 0x00026006093fa5b2 */ /* 0x0004620008000100 */
[----:B------:R2:W4:Y:S01]  /*0d30*/  @!UP3 SYNCS.EXCH.64 URZ, [UR9+0x268], UR6 ;  /* 0x00026806093fb5b2 */ /* 0x0005220008000100 */
[----:B------:R2:W0:Y:S01]  /*0d40*/  @!UP4 SYNCS.EXCH.64 URZ, [UR9+0x270], UR6 ;  /* 0x00027006093fc5b2 */ /* 0x0004220008000100 */
[----:B------:R2:W0:Y:S01]  /*0d50*/  @!UP5 SYNCS.EXCH.64 URZ, [UR9+0x278], UR6 ;  /* 0x00027806093fd5b2 */ /* 0x0004220008000100 */
[----:B------:R-:W-:Y:S01]  /*0d60*/  NOP ;  /* 0x0000000000007918 */ /* 0x000fe20000000000 */
[----:B--23--:R-:W-:Y:S05]  /*0d70*/  @!P3 BRA `(.L_x_4) ;  /* 0x000000000008b947 */ /* 0x00cfea0003800000 */
[----:B01--4-:R-:W-:Y:S01]  /*0d80*/  UCGABAR_ARV ;  /* 0x00000000000079c7 */ /* 0x013fe20008000000 */
[----:B------:R-:W-:Y:S05]  /*0d90*/  BRA `(.L_x_5) ;  /* 0x0000000000047947 */ /* 0x000fea0003800000 */
.L_x_4:
[----:B01--4-:R-:W-:Y:S01]  /*0da0*/  NOP ;  /* 0x0000000000007918 */ /* 0x013fe20000000000 */
.L_x_5:
[----:B------:R-:W-:Y:S01]  /*0db0*/  ULDC.64 UR4, c[0x0][0x598] ;  /* 0x0001660000047ab9 */ /* 0x000fe20000000a00 */
[----:B------:R-:W-:Y:S01]  /*0dc0*/  ULDC.64 UR20, c[0x0][0x208] ;  /* 0x0000820000147ab9 */ /* 0x000fe20000000a00 */
[----:B------:R-:W-:-:S04]  /*0dd0*/  ISETP.NE.U32.AND P0, PT, RZ, UR4, PT ;  /* 0x00000004ff007c0c */ /* 0x000fc8000bf05070 */
[----:B------:R-:W-:-:S13]  /*0de0*/  ISETP.NE.AND.EX P0, PT, RZ, UR5, PT, P0 ;  /* 0x00000005ff007c0c */ /* 0x000fda000bf05300 */
[----:B------:R-:W-:Y:S05]  /*0df0*/  @!P0 BRA `(.L_x_6) ;  /* 0x00000000001c8947 */ /* 0x000fea0003800000 */
[----:B------:R-:W0:Y:S02]  /*0e00*/  LDC.64 R2, c[0x0][0x598] ;  /* 0x00016600ff027b82 */ /* 0x000e240000000a00 */
[----:B0-----:R-:W2:Y:S02]  /*0e10*/  LDG.E.64 R2, desc[UR20][R2.64] ;  /* 0x0000001402027981 */ /* 0x001ea4000c1e1b00 */
[----:B--2---:R-:W-:-:S04]  /*0e20*/  ISETP.NE.U32.AND P0, PT, R2, RZ, PT ;  /* 0x000000ff0200720c */ /* 0x004fc80003f05070 */
[----:B------:R-:W-:-:S13]  /*0e30*/  ISETP.NE.AND.EX P0, PT, R3, RZ, PT, P0 ;  /* 0x000000ff0300720c */ /* 0x000fda0003f05300 */
[----:B------:R-:W-:Y:S05]  /*0e40*/  @!P0 BRA `(.L_x_6) ;  /* 0x0000000000088947 */ /* 0x000fea0003800000 */
[----:B------:R0:W5:Y:S01]  /*0e50*/  LD.E R14, desc[UR20][R2.64] ;  /* 0x00000014020e7980 */ /* 0x000162000c101900 */
[----:B------:R-:W-:Y:S05]  /*0e60*/  BRA `(.L_x_7) ;  /* 0x0000000000207947 */ /* 0x000fea0003800000 */
.L_x_6:
[----:B------:R-:W-:Y:S02]  /*0e70*/  ULDC.64 UR4, c[0x0][0x588] ;  /* 0x0001620000047ab9 */ /* 0x000fe40000000a00 */
[----:B------:R-:W-:-:S04]  /*0e80*/  ISETP.NE.U32.AND P0, PT, RZ, UR4, PT ;  /* 0x00000004ff007c0c */ /* 0x000fc8000bf05070 */
[----:B------:R-:W-:-:S13]  /*0e90*/  ISETP.NE.AND.EX P0, PT, RZ, UR5, PT, P0 ;  /* 0x00000005ff007c0c */ /* 0x000fda000bf05300 */
[----:B------:R-:W-:Y:S05]  /*0ea0*/  @!P0 BRA `(.L_x_8) ;  /* 0x00000000000c8947 */ /* 0x000fea0003800000 */
[----:B------:R-:W0:Y:S02]  /*0eb0*/  LDC.64 R14, c[0x0][0x588] ;  /* 0x00016200ff0e7b82 */ /* 0x000e240000000a00 */
[----:B0-----:R1:W5:Y:S01]  /*0ec0*/  LDG.E R14, desc[UR20][R14.64] ;  /* 0x000000140e0e7981 */ /* 0x001362000c1e1900 */
[----:B------:R-:W-:Y:S05]  /*0ed0*/  BRA `(.L_x_7) ;  /* 0x0000000000047947 */ /* 0x000fea0003800000 */
.L_x_8:
[----:B------:R-:W2:Y:S02]  /*0ee0*/  LDC R14, c[0x0][0x580] ;  /* 0x00016000ff0e7b82 */ /* 0x000ea40000000800 */
.L_x_7:
[----:B------:R-:W-:Y:S02]  /*0ef0*/  ULDC.64 UR4, c[0x0][0x5a0] ;  /* 0x0001680000047ab9 */ /* 0x000fe40000000a00 */
[----:B------:R-:W-:-:S04]  /*0f00*/  ISETP.NE.U32.AND P0, PT, RZ, UR4, PT ;  /* 0x00000004ff007c0c */ /* 0x000fc8000bf05070 */
[----:B------:R-:W-:-:S13]  /*0f10*/  ISETP.NE.AND.EX P0, PT, RZ, UR5, PT, P0 ;  /* 0x00000005ff007c0c */ /* 0x000fda000bf05300 */
[----:B------:R-:W-:Y:S05]  /*0f20*/  @!P0 BRA `(.L_x_9) ;  /* 0x00000000001c8947 */ /* 0x000fea0003800000 */
[----:B0-----:R-:W0:Y:S02]  /*0f30*/  LDC.64 R2, c[0x0][0x5a0] ;  /* 0x00016800ff027b82 */ /* 0x001e240000000a00 */
[----:B0-----:R-:W3:Y:S02]  /*0f40*/  LDG.E.64 R2, desc[UR20][R2.64] ;  /* 0x0000001402027981 */ /* 0x001ee4000c1e1b00 */
[----:B---3--:R-:W-:-:S04]  /*0f50*/  ISETP.NE.U32.AND P0, PT, R2, RZ, PT ;  /* 0x000000ff0200720c */ /* 0x008fc80003f05070 */
[----:B------:R-:W-:-:S13]  /*0f60*/  ISETP.NE.AND.EX P0, PT, R3, RZ, PT, P0 ;  /* 0x000000ff0300720c */ /* 0x000fda0003f05300 */
[----:B------:R-:W-:Y:S05]  /*0f70*/  @!P0 BRA `(.L_x_9) ;  /* 0x0000000000088947 */ /* 0x000fea0003800000 */
[----:B-1----:R0:W5:Y:S01]  /*0f80*/  LD.E R15, desc[UR20][R2.64] ;  /* 0x00000014020f7980 */ /* 0x002162000c101900 */
[----:B------:R-:W-:Y:S05]  /*0f90*/  BRA `(.L_x_10) ;  /* 0x0000000000207947 */ /* 0x000fea0003800000 */
.L_x_9:
[----:B------:R-:W-:Y:S02]  /*0fa0*/  ULDC.64 UR4, c[0x0][0x590] ;  /* 0x0001640000047ab9 */ /* 0x000fe40000000a00 */
[----:B------:R-:W-:-:S04]  /*0fb0*/  ISETP.NE.U32.AND P0, PT, RZ, UR4, PT ;  /* 0x00000004ff007c0c */ /* 0x000fc8000bf05070 */
[----:B------:R-:W-:-:S13]  /*0fc0*/  ISETP.NE.AND.EX P0, PT, RZ, UR5, PT, P0 ;  /* 0x00000005ff007c0c */ /* 0x000fda000bf05300 */
[----:B------:R-:W-:Y:S05]  /*0fd0*/  @!P0 BRA `(.L_x_11) ;  /* 0x00000000000c8947 */ /* 0x000fea0003800000 */
[----:B0-----:R-:W1:Y:S02]  /*0fe0*/  LDC.64 R2, c[0x0][0x590] ;  /* 0x00016400ff027b82 */ /* 0x001e640000000a00 */
[----:B-1----:R1:W5:Y:S01]  /*0ff0*/  LDG.E R15, desc[UR20][R2.64] ;  /* 0x00000014020f7981 */ /* 0x002362000c1e1900 */
[----:B------:R-:W-:Y:S05]  /*1000*/  BRA `(.L_x_10) ;  /* 0x0000000000047947 */ /* 0x000fea0003800000 */
.L_x_11:
[----:B-1----:R-:W3:Y:S02]  /*1010*/  LDC R15, c[0x0][0x584] ;  /* 0x00016100ff0f7b82 */ /* 0x002ee40000000800 */
.L_x_10:
[----:B------:R-:W4:Y:S01]  /*1020*/  LDC R0, c[0x0][0x65c] ;  /* 0x00019700ff007b82 */ /* 0x000f220000000800 */
[----:B------:R-:W-:Y:S01]  /*1030*/  ULDC UR8, c[0x0][0x28c] ;  /* 0x0000a30000087ab9 */ /* 0x000fe20000000800 */
[----:B------:R-:W-:Y:S01]  /*1040*/  ISETP.NE.AND P0, PT, R6, 0x2, PT ;  /* 0x000000020600780c */ /* 0x000fe20003f05270 */
[----:B------:R-:W-:Y:S01]  /*1050*/  UIADD3 UR8, UR8, 0x1f, URZ ;  /* 0x0000001f08087890 */ /* 0x000fe2000fffe03f */
[----:B------:R-:W-:Y:S01]  /*1060*/  IMAD.U32 R4, RZ, RZ, UR13 ;  /* 0x0000000dff047e24 */ /* 0x000fe2000f8e00ff */
[----:B------:R-:W-:Y:S01]  /*1070*/  UMOV UR5, URZ ;  /* 0x0000003f00057c82 */ /* 0x000fe20008000000 */
[----:B------:R-:W-:Y:S01]  /*1080*/  UMOV UR4, URZ ;  /* 0x0000003f00047c82 */ /* 0x000fe20008000000 */
[----:B------:R-:W-:-:S04]  /*1090*/  USHF.R.S32.HI UR9, URZ, 0x1f, UR8 ;  /* 0x0000001f3f097899 */ /* 0x000fc80008011408 */
[----:B------:R-:W-:Y:S01]  /*10a0*/  ULEA.HI UR9, UR9, UR8, URZ, 0x5 ;  /* 0x0000000809097291 */ /* 0x000fe2000f8f283f */
[----:B----4-:R-:W-:-:S13]  /*10b0*/  ISETP.NE.AND P2, PT, R0, 0x1, PT ;  /* 0x000000010000780c */ /* 0x010fda0003f45270 */
[----:B01----:R-:W0:Y:S01]  /*10c0*/  @P2 LDC R3, c[0x0][0x10] ;  /* 0x00000400ff032b82 */ /* 0x003e220000000800 */
[----:B------:R-:W-:Y:S02]  /*10d0*/  @P2 IMAD.MOV.U32 R17, RZ, RZ, RZ ;  /* 0x000000ffff112224 */ /* 0x000fe400078e00ff */
[----:B------:R-:W-:-:S05]  /*10e0*/  @P2 IMAD.MOV.U32 R5, RZ, RZ, RZ ;  /* 0x000000ffff052224 */ /* 0x000fca00078e00ff */
[----:B------:R-:W1:Y:S01]  /*10f0*/  @!P2 LDC R9, c[0x0][0xc] ;  /* 0x00000300ff09ab82 */ /* 0x000e620000000800 */
[----:B------:R-:W-:Y:S01]  /*1100*/  ULDC UR6, c[0x0][0xc] ;  /* 0x0000030000067ab9 */ /* 0x000fe20000000800 */
[----:B------:R-:W-:Y:S02]  /*1110*/  ULDC UR7, c[0x0][0x10] ;  /* 0x0000040000077ab9 */ /* 0x000fe40000000800 */
[----:B------:R-:W-:-:S04]  /*1120*/  UIMAD.WIDE.U32 UR6, UR6, UR7, URZ ;  /* 0x00000007060672a5 */ /* 0x000fc8000f8e003f */
[----:B------:R-:W4:Y:S01]  /*1130*/  LDC R8, c[0x0][0x14] ;  /* 0x00000500ff087b82 */ /* 0x000f220000000800 */
[----:B0-----:R-:W-:Y:S01]  /*1140*/  @P2 IMAD.WIDE.U32 R2, R3, UR13, R16 ;  /* 0x0000000d03022c25 */ /* 0x001fe2000f8e0010 */
[----:B------:R-:W-:-:S03]  /*1150*/  USHF.R.S32.HI UR13, URZ, 0x5, UR9 ;  /* 0x000000053f0d7899 */ /* 0x000fc60008011409 */
[----:B------:R-:W-:Y:S02]  /*1160*/  @P2 IMAD.IADD R3, R3, 0x1, R5 ;  /* 0x0000000103032824 */ /* 0x000fe400078e0205 */
[----:B------:R-:W-:Y:S02]  /*1170*/  IMAD.MOV.U32 R5, RZ, RZ, RZ ;  /* 0x000000ffff057224 */ /* 0x000fe400078e00ff */
[----:B-1----:R-:W-:-:S04]  /*1180*/  @!P2 IMAD.WIDE.U32 R4, R16, R9, R4 ;  /* 0x000000091004a225 */ /* 0x002fc800078e0004 */
[----:B------:R-:W-:Y:S02]  /*1190*/  @!P2 IMAD.MOV.U32 R2, RZ, RZ, R4 ;  /* 0x000000ffff02a224 */ /* 0x000fe400078e0004 */
[C---:B----4-:R-:W-:Y:S02]  /*11a0*/  IMAD R21, R8.reuse, UR7, RZ ;  /* 0x0000000708157c24 */ /* 0x050fe4000f8e02ff */
[----:B------:R-:W-:Y:S01]  /*11b0*/  IMAD.WIDE.U32 R8, R8, UR6, RZ ;  /* 0x0000000608087c25 */ /* 0x000fe2000f8e00ff */
[----:B------:R-:W-:-:S03]  /*11c0*/  ULDC.64 UR6, c[0x0][0x650] ;  /* 0x0001940000067ab9 */ /* 0x000fc60000000a00 */
[----:B------:R-:W-:Y:S02]  /*11d0*/  @!P2 IMAD.MOV.U32 R3, RZ, RZ, R5 ;  /* 0x000000ffff03a224 */ /* 0x000fe400078e0005 */
[----:B------:R-:W-:Y:S01]  /*11e0*/  IMAD.IADD R0, R9, 0x1, R21 ;  /* 0x0000000109007824 */ /* 0x000fe200078e0215 */
[----:B------:R-:W-:Y:S06]  /*11f0*/  @P0 BRA `(.L_x_12) ;  /* 0x0000000000280947 */ /* 0x000fec0003800000 */
[----:B------:R-:W-:Y:S01]  /*1200*/  UIMAD.WIDE.U32 UR4, UR13, -0x45306eb3, URZ ;  /* 0xbacf914d0d0478a5 */ /* 0x000fe2000f8e003f */
[----:B------:R-:W-:Y:S01]  /*1210*/  IADD3 R2, P0, R2, R8, RZ ;  /* 0x0000000802027210 */ /* 0x000fe20007f1e0ff */
[----:B------:R-:W-:Y:S02]  /*1220*/  UISETP.GE.U32.AND UP0, UPT, UR13, 0x25, UPT ;  /* 0x000000250d00788c */ /* 0x000fe4000bf06070 */
[----:B------:R-:W-:Y:S02]  /*1230*/  UIADD3 UR4, -UR5, UR13, URZ ;  /* 0x0000000d05047290 */ /* 0x000fe4000fffe13f */
[----:B------:R-:W-:Y:S02]  /*1240*/  IMAD.X R3, R0, 0x1, R3, P0 ;  /* 0x0000000100037824 */ /* 0x000fe400000e0603 */
[----:B------:R-:W-:-:S04]  /*1250*/  ULEA.HI UR4, UR4, UR5, URZ, 0x1f ;  /* 0x0000000504047291 */ /* 0x000fc8000f8ff83f */
[----:B------:R-:W-:-:S03]  /*1260*/  USHF.R.U32.HI UR5, URZ, 0x5, UR4 ;  /* 0x000000053f057899 */ /* 0x000fc60008011604 */
[----:B------:R-:W-:Y:S01]  /*1270*/  UMOV UR4, URZ ;  /* 0x0000003f00047c82 */ /* 0x000fe20008000000 */
[----:B------:R-:W-:Y:S02]  /*1280*/  @UP0 ULOP3.LUT UR4, UR5, 0x1, URZ, 0xc0, !UPT ;  /* 0x0000000105040892 */ /* 0x000fe4000f8ec03f */
[----:B------:R-:W-:-:S12]  /*1290*/  UIMAD UR5, UR5, -0x25, UR13 ;  /* 0xffffffdb050578a4 */ /* 0x000fd8000f8e020d */
.L_x_12:
[----:B------:R-:W-:Y:S01]  /*12a0*/  ISETP.GE.U32.AND P0, PT, R2, UR6, PT ;  /* 0x0000000602007c0c */ /* 0x000fe2000bf06070 */
[----:B------:R-:W-:Y:S01]  /*12b0*/  IMAD.MOV.U32 R6, RZ, RZ, -0x1 ;  /* 0xffffffffff067424 */ /* 0x000fe200078e00ff */
[----:B------:R-:W-:Y:S01]  /*12c0*/  PRMT R20, RZ, 0x7610, R20 ;  /* 0x00007610ff147816 */ /* 0x000fe20000000014 */
[----:B------:R-:W-:Y:S01]  /*12d0*/  IMAD.MOV.U32 R5, RZ, RZ, -0x1 ;  /* 0xffffffffff057424 */ /* 0x000fe200078e00ff */
[----:B------:R-:W-:Y:S01]  /*12e0*/  ISETP.GE.U32.AND.EX P0, PT, R3, UR7, PT, P0 ;  /* 0x0000000703007c0c */ /* 0x000fe2000bf06100 */
[----:B------:R-:W-:-:S12]  /*12f0*/  IMAD.MOV.U32 R4, RZ, RZ, -0x1 ;  /* 0xffffffffff047424 */ /* 0x000fd800078e00ff */
[----:B------:R-:W-:Y:S05]  /*1300*/  @P0 BRA `(.L_x_13) ;  /* 0x0000000400240947 */ /* 0x000fea0003800000 */
[----:B------:R-:W0:Y:S01]  /*1310*/  LDC.64 R30, c[0x0][0x628] ;  /* 0x00018a00ff1e7b82 */ /* 0x000e220000000a00 */
[----:B------:R-:W-:Y:S02]  /*1320*/  IMAD.MOV.U32 R4, RZ, RZ, R2 ;  /* 0x000000ffff047224 */ /* 0x000fe400078e0002 */
[----:B------:R-:W-:-:S05]  /*1330*/  IMAD.MOV.U32 R5, RZ, RZ, R3 ;  /* 0x000000ffff057224 */ /* 0x000fca00078e0003 */
[----:B------:R-:W1:Y:S08]  /*1340*/  LDC R6, c[0x0][0x630] ;  /* 0x00018c00ff067b82 */ /* 0x000e700000000800 */
[----:B------:R-:W4:Y:S01]  /*1350*/  LDC.64 R32, c[0x0][0x620] ;  /* 0x00018800ff207b82 */ /* 0x000f220000000a00 */
[----:B0-----:R-:W-:-:S04]  /*1360*/  ISETP.NE.U32.AND P0, PT, R30, RZ, PT ;  /* 0x000000ff1e00720c */ /* 0x001fc80003f05070 */
[----:B------:R-:W-:-:S13]  /*1370*/  ISETP.NE.AND.EX P0, PT, R31, RZ, PT, P0 ;  /* 0x000000ff1f00720c */ /* 0x000fda0003f05300 */
[----:B-1--4-:R-:W-:Y:S05]  /*1380*/  @!P0 BRA `(.L_x_14) ;  /* 0x0000000000288947 */ /* 0x012fea0003800000 */
[----:B------:R-:W0:Y:S02]  /*1390*/  LDC R23, c[0x0][0x634] ;  /* 0x00018d00ff177b82 */ /* 0x000e240000000800 */
[----:B0-----:R-:W-:-:S05]  /*13a0*/  IADD3 R23, P0, R2, R23, RZ ;  /* 0x0000001702177210 */ /* 0x001fca0007f1e0ff */
[----:B------:R-:W-:-:S04]  /*13b0*/  IMAD.X R29, RZ, RZ, R3, P0 ;  /* 0x000000ffff1d7224 */ /* 0x000fc800000e0603 */
[----:B------:R-:W-:-:S04]  /*13c0*/  IMAD.WIDE.U32 R4, R29, R30, RZ ;  /* 0x0000001e1d047225 */ /* 0x000fc800078e00ff */
[----:B------:R-:W-:-:S04]  /*13d0*/  IMAD.WIDE.U32 R20, P0, R23, R31, R4 ;  /* 0x0000001f17147225 */ /* 0x000fc80007800004 */
[----:B------:R-:W-:-:S04]  /*13e0*/  IMAD.WIDE.U32 R4, R23, R30, RZ ;  /* 0x0000001e17047225 */ /* 0x000fc800078e00ff */
[----:B------:R-:W-:Y:S01]  /*13f0*/  IMAD.X R23, RZ, RZ, RZ, P0 ;  /* 0x000000ffff177224 */ /* 0x000fe200000e06ff */
[----:B------:R-:W-:Y:S01]  /*1400*/  IADD3 RZ, P0, R5, R20, RZ ;  /* 0x0000001405ff7210 */ /* 0x000fe20007f1e0ff */
[----:B------:R-:W-:-:S04]  /*1410*/  IMAD.MOV.U32 R22, RZ, RZ, R21 ;  /* 0x000000ffff167224 */ /* 0x000fc800078e0015 */
[----:B------:R-:W-:-:S08]  /*1420*/  IMAD.WIDE.U32.X R4, R29, R31, R22, P0 ;  /* 0x0000001f1d047225 */ /* 0x000fd000000e0416 */
.L_x_14:
[----:B------:R-:W0:Y:S01]  /*1430*/  LDC.64 R34, c[0x0][0x640] ;  /* 0x00019000ff227b82 */ /* 0x000e220000000a00 */
[-CC-:B------:R-:W-:Y:S01]  /*1440*/  SHF.R.U64 R36, R4, R6.reuse, R5.reuse ;  /* 0x0000000604247219 */ /* 0x180fe20000001205 */
[----:B------:R-:W-:Y:S01]  /*1450*/  IMAD.MOV.U32 R39, RZ, RZ, 0x1 ;  /* 0x00000001ff277424 */ /* 0x000fe200078e00ff */
[----:B------:R-:W-:Y:S02]  /*1460*/  SHF.R.U32.HI R4, RZ, R6, R5 ;  /* 0x00000006ff047219 */ /* 0x000fe40000011605 */
[----:B------:R-:W-:-:S03]  /*1470*/  IADD3 R21, P0, RZ, -R36, RZ ;  /* 0x80000024ff157210 */ /* 0x000fc60007f1e0ff */
[----:B------:R-:W1:Y:S02]  /*1480*/  LDC R20, c[0x0][0x618] ;  /* 0x00018600ff147b82 */ /* 0x000e640000000800 */
[----:B------:R-:W-:-:S04]  /*1490*/  IMAD.X R5, RZ, RZ, ~R4, P0 ;  /* 0x000000ffff057224 */ /* 0x000fc800000e0e04 */
[-C--:B------:R-:W-:Y:S02]  /*14a0*/  IMAD R6, R5, R32.reuse, RZ ;  /* 0x0000002005067224 */ /* 0x080fe400078e02ff */
[----:B------:R-:W4:Y:S01]  /*14b0*/  LDC R23, c[0x0][0x608] ;  /* 0x00018200ff177b82 */ /* 0x000f220000000800 */
[----:B------:R-:W-:-:S04]  /*14c0*/  IMAD.WIDE.U32 R4, R21, R32, R2 ;  /* 0x0000002015047225 */ /* 0x000fc800078e0002 */
[----:B------:R-:W-:-:S03]  /*14d0*/  IMAD R21, R21, R33, R6 ;  /* 0x0000002115157224 */ /* 0x000fc600078e0206 */
[----:B------:R-:W2:Y:S01]  /*14e0*/  LDC R26, c[0x0][0x658] ;  /* 0x00019600ff1a7b82 */ /* 0x000ea20000000800 */
[----:B------:R-:W-:Y:S01]  /*14f0*/  IMAD.IADD R5, R5, 0x1, R21 ;  /* 0x0000000105057824 */ /* 0x000fe200078e0215 */
[----:B0-----:R-:W-:Y:S01]  /*1500*/  ISETP.NE.U32.AND P0, PT, R34, RZ, PT ;  /* 0x000000ff2200720c */ /* 0x001fe20003f05070 */
[----:B------:R-:W-:-:S03]  /*1510*/  IMAD.MOV.U32 R21, RZ, RZ, -0x1 ;  /* 0xffffffffff157424 */ /* 0x000fc600078e00ff */
[----:B------:R-:W-:Y:S02]  /*1520*/  ISETP.NE.AND.EX P0, PT, R35, RZ, PT, P0 ;  /* 0x000000ff2300720c */ /* 0x000fe40003f05300 */
[----:B------:R-:W0:Y:S01]  /*1530*/  LDC R33, c[0x0][0x600] ;  /* 0x00018000ff217b82 */ /* 0x000e220000000800 */
[-CC-:B-1----:R-:W-:Y:S02]  /*1540*/  SHF.R.U64 R31, R4, R20.reuse, R5.reuse ;  /* 0x00000014041f7219 */ /* 0x182fe40000001205 */
[----:B------:R-:W-:-:S05]  /*1550*/  SHF.R.U32.HI R4, RZ, R20, R5 ;  /* 0x00000014ff047219 */ /* 0x000fca0000011605 */
[----:B------:R-:W1:Y:S01]  /*1560*/  LDC R28, c[0x0][0x648] ;  /* 0x00019200ff1c7b82 */ /* 0x000e620000000800 */
[-CC-:B----4-:R-:W-:Y:S02]  /*1570*/  SHF.R.U64 R41, R31, R23.reuse, R4.reuse ;  /* 0x000000171f297219 */ /* 0x190fe40000001204 */
[----:B------:R-:W-:-:S05]  /*1580*/  SHF.R.U32.HI R5, RZ, R23, R4 ;  /* 0x00000017ff057219 */ /* 0x000fca0000011604 */
[----:B------:R-:W4:Y:S01]  /*1590*/  LDC R37, c[0x0][0x638] ;  /* 0x00018e00ff257b82 */ /* 0x000f220000000800 */
[-C--:B--2---:R-:W-:Y:S02]  /*15a0*/  SHF.L.U32 R4, R21, R26.reuse, RZ ;  /* 0x0000001a15047219 */ /* 0x084fe400000006ff */
[--C-:B------:R-:W-:Y:S02]  /*15b0*/  SHF.R.U64 R32, R41, R26, R5.reuse ;  /* 0x0000001a29207219 */ /* 0x100fe40000001205 */
[----:B------:R-:W-:Y:S02]  /*15c0*/  LOP3.LUT R6, RZ, R4, RZ, 0x33, !PT ;  /* 0x00000004ff067212 */ /* 0x000fe400078e33ff */
[----:B------:R-:W-:Y:S01]  /*15d0*/  SHF.R.U32.HI R5, RZ, R26, R5 ;  /* 0x0000001aff057219 */ /* 0x000fe20000011605 */
[----:B------:R-:W2:Y:S01]  /*15e0*/  LDC R30, c[0x0][0x610] ;  /* 0x00018400ff1e7b82 */ /* 0x000ea20000000800 */
[----:B------:R-:W-:Y:S01]  /*15f0*/  IMAD.MOV.U32 R4, RZ, RZ, R32 ;  /* 0x000000ffff047224 */ /* 0x000fe200078e0020 */
[----:B------:R-:W-:Y:S06]  /*1600*/  @!P0 BRA `(.L_x_15) ;  /* 0x0000000000288947 */ /* 0x000fec0003800000 */
[----:B------:R-:W3:Y:S02]  /*1610*/  LDC R23, c[0x0][0x64c] ;  /* 0x00019300ff177b82 */ /* 0x000ee40000000800 */
[----:B---3--:R-:W-:-:S05]  /*1620*/  IADD3 R23, P0, R32, R23, RZ ;  /* 0x0000001720177210 */ /* 0x008fca0007f1e0ff */
        /* <DEDUP_REMOVED lines=8> */
.L_x_15:
[----:B-1----:R-:W-:Y:S01]  /*16b0*/  SHF.R.U64 R17, R4, R28, R5 ;  /* 0x0000001c04117219 */ /* 0x002fe20000001205 */
[----:B------:R-:W-:Y:S01]  /*16c0*/  @P2 IMAD R25, R27, R24, R16 ;  /* 0x000000181b192224 */ /* 0x000fe200078e0210 */
[----:B------:R-:W-:Y:S02]  /*16d0*/  SHF.L.U32 R4, R39, R26, RZ ;  /* 0x0000001a27047219 */ /* 0x000fe400000006ff */
[----:B------:R-:W-:Y:S01]  /*16e0*/  LOP3.LUT R5, R41, R6, RZ, 0xc0, !PT ;  /* 0x0000000629057212 */ /* 0x000fe200078ec0ff */
[----:B0-----:R-:W-:Y:S02]  /*16f0*/  VIADD R6, R33, 0xffffffff ;  /* 0xffffffff21067836 */ /* 0x001fe40000000000 */
[----:B------:R-:W-:Y:S02]  /*1700*/  IMAD.MOV R20, RZ, RZ, -R17 ;  /* 0x000000ffff147224 */ /* 0x000fe400078e0a11 */
[----:B------:R-:W-:Y:S01]  /*1710*/  IMAD R16, R4, R17, R5 ;  /* 0x0000001104107224 */ /* 0x000fe200078e0205 */
[----:B------:R-:W-:Y:S01]  /*1720*/  LOP3.LUT R17, R31, R6, RZ, 0xc0, !PT ;  /* 0x000000061f117212 */ /* 0x000fe200078ec0ff */
[----:B----4-:R-:W-:-:S02]  /*1730*/  IMAD R4, R20, R37, R32 ;  /* 0x0000002514047224 */ /* 0x010fc400078e0220 */
[----:B--2---:R-:W-:Y:S02]  /*1740*/  IMAD R6, R16, R30, R25 ;  /* 0x0000001e10067224 */ /* 0x004fe400078e0219 */
[----:B------:R-:W-:Y:S02]  /*1750*/  IMAD R17, R4, R33, R17 ;  /* 0x0000002104117224 */ /* 0x000fe400078e0211 */
[----:B------:R-:W-:Y:S02]  /*1760*/  IMAD.MOV.U32 R20, RZ, RZ, 0x1 ;  /* 0x00000001ff147424 */ /* 0x000fe400078e00ff */
[----:B------:R-:W-:Y:S01]  /*1770*/  IMAD.MOV.U32 R4, RZ, RZ, R36 ;  /* 0x000000ffff047224 */ /* 0x000fe200078e0024 */
[----:B------:R-:W-:Y:S02]  /*1780*/  SEL R5, R17, R6, !P2 ;  /* 0x0000000611057207 */ /* 0x000fe40005000000 */
[----:B------:R-:W-:-:S07]  /*1790*/  SEL R6, R6, R17, !P2 ;  /* 0x0000001106067207 */ /* 0x000fce0005000000 */
.L_x_13:
[----:B------:R-:W-:Y:S05]  /*17a0*/  @!P3 BRA `(.L_x_16) ;  /* 0x00000000000cb947 */ /* 0x000fea0003800000 */
[----:B------:R-:W-:Y:S01]  /*17b0*/  UCGABAR_WAIT ;  /* 0x0000000000007dc7 */ /* 0x000fe20008000000 */
[----:B------:R-:W-:Y:S01]  /*17c0*/  CCTL.IVALL ;  /* 0x00000000ff00798f */ /* 0x000fe20002000000 */
[----:B------:R-:W-:Y:S05]  /*17d0*/  BRA `(.L_x_17) ;  /* 0x0000000000047947 */ /* 0x000fea0003800000 */
.L_x_16:
[----:B------:R-:W-:Y:S06]  /*17e0*/  BAR.SYNC.DEFER_BLOCKING 0x0 ;  /* 0x0000000000007b1d */ /* 0x000fec0000010000 */
.L_x_17:
[----:B------:R-:W-:Y:S05]  /*17f0*/  @!P4 BRA `(.L_x_18) ;  /* 0x0000006c0054c947 */ /* 0x000fea0003800000 */
[----:B------:R-:W-:-:S13]  /*1800*/  ISETP.GT.U32.AND P0, PT, R38, 0x1, PT ;  /* 0x000000012600780c */ /* 0x000fda0003f04070 */
[----:B------:R-:W-:Y:S05]  /*1810*/  @P0 EXIT ;  /* 0x000000000000094d */ /* 0x000fea0003800000 */
.L_x_19:
[----:B------:R-:W-:-:S08]  /*1820*/  NOP ;  /* 0x0000000000007918 */ /* 0x000fd00000000000 */
[----:B------:R-:W0:Y:S02]  /*1830*/  USETMAXREG.TRY_ALLOC.CTAPOOL UP0, 0xe8 ;  /* 0x000000e8000079c8 */ /* 0x000e240008000600 */
[----:B0-----:R-:W-:-:S13]  /*1840*/  PLOP3.LUT P0, PT, PT, PT, UP0, 0x80, 0x0 ;  /* 0x000000000000781c */ /* 0x001fda0003f0f008 */
[----:B------:R-:W-:Y:S05]  /*1850*/  @!P0 BRA `(.L_x_19) ;  /* 0xfffffffc00f08947 */ /* 0x000fea000383ffff */
[----:B------:R-:W-:-:S13]  /*1860*/  LOP3.LUT P0, RZ, R20, 0xff, RZ, 0xc0, !PT ;  /* 0x000000ff14ff7812 */ /* 0x000fda000780c0ff */
[----:B------:R-:W-:Y:S05]  /*1870*/  @!P0 EXIT ;  /* 0x000000000000894d */ /* 0x000fea0003800000 */
[----:B------:R-:W0:Y:S01]  /*1880*/  S2UR UR6, SR_CgaCtaId ;  /* 0x00000000000679c3 */ /* 0x000e220000008800 */
[CC--:B------:R-:W-:Y:S01]  /*1890*/  LEA.HI R11, R19.reuse, R10.reuse, RZ, 0x2 ;  /* 0x0000000a130b7211 */ /* 0x0c0fe200078f10ff */
[----:B------:R-:W-:Y:S01]  /*18a0*/  UIADD3 UR7, UR11, -0x1, URZ ;  /* 0xffffffff0b077890 */ /* 0x000fe2000fffe03f */
[----:B------:R-:W-:Y:S01]  /*18b0*/  LEA.HI R19, R19, R10, RZ, 0x5 ;  /* 0x0000000a13137211 */ /* 0x000fe200078f28ff */
[----:B------:R-:W-:Y:S01]  /*18c0*/  UMOV UR9, 0x400 ;  /* 0x0000040000097882 */ /* 0x000fe20000000000 */
[--C-:B------:R-:W-:Y:S01]  /*18d0*/  SHF.R.S32.HI R18, RZ, 0x2, R11.reuse ;  /* 0x00000002ff127819 */ /* 0x100fe2000001140b */
[----:B------:R-:W-:Y:S01]  /*18e0*/  UISETP.LT.AND UP0, UPT, UR13, 0x1, UPT ;  /* 0x000000010d00788c */ /* 0x000fe2000bf01270 */
[----:B------:R-:W-:Y:S01]  /*18f0*/  SHF.R.S32.HI R17, RZ, 0x1f, R11 ;  /* 0x0000001fff117819 */ /* 0x000fe2000001140b */
[----:B------:R-:W-:Y:S01]  /*1900*/  USHF.L.U32 UR15, UR13, 0x1, URZ ;  /* 0x000000010d0f7899 */ /* 0x000fe2000800063f */
[----:B------:R-:W-:Y:S01]  /*1910*/  LOP3.LUT R11, R11, 0xfffffffc, RZ, 0xc0, !PT ;  /* 0xfffffffc0b0b7812 */ /* 0x000fe200078ec0ff */
[----:B------:R-:W-:Y:S01]  /*1920*/  USEL UR10, UR13, 0x1, UP0 ;  /* 0x000000010d0a7887 */ /* 0x000fe20008000000 */
[----:B------:R-:W-:Y:S01]  /*1930*/  LEA.HI R17, R17, R18, RZ, 0x3 ;  /* 0x0000001211117211 */ /* 0x000fe200078f18ff */
[----:B------:R-:W-:Y:S01]  /*1940*/  UISETP.NE.AND UP0, UPT, UR7, URZ, UPT ;  /* 0x0000003f0700728c */ /* 0x000fe2000bf05270 */
[----:B------:R-:W-:Y:S01]  /*1950*/  LOP3.LUT R148, R7, 0x1, RZ, 0xfc, !PT ;  /* 0x0000000107947812 */ /* 0x000fe200078efcff */
[----:B------:R-:W-:Y:S01]  /*1960*/  IMAD.IADD R16, R10, 0x1, -R11 ;  /* 0x000000010a107824 */ /* 0x000fe200078e0a0b */
[----:B------:R-:W-:Y:S01]  /*1970*/  LOP3.LUT R17, R17, 0xfffffff8, RZ, 0xc0, !PT ;  /* 0xfffffff811117812 */ /* 0x000fe200078ec0ff */
[----:B------:R-:W-:-:S04]  /*1980*/  UIADD3 UR10, -UR10, UR13, URZ ;  /* 0x0000000d0a0a7290 */ /* 0x000fc8000fffe13f */
[----:B------:R-:W-:Y:S01]  /*1990*/  IMAD.IADD R18, R18, 0x1, -R17 ;  /* 0x0000000112127824 */ /* 0x000fe200078e0a11 */
[----:B------:R-:W-:Y:S01]  /*19a0*/  SHF.R.S32.HI R17, RZ, 0x5, R19 ;  /* 0x00000005ff117819 */ /* 0x000fe20000011413 */
[----:B0-----:R-:W-:-:S03]  /*19b0*/  ULEA UR9, UR6, UR9, 0x18 ;  /* 0x0000000906097291 */ /* 0x001fc6000f8ec03f */
[--C-:B------:R-:W-:Y:S01]  /*19c0*/  SHF.R.S32.HI R19, RZ, 0x1f, R18.reuse ;  /* 0x0000001fff137819 */ /* 0x100fe20000011412 */
[----:B------:R-:W-:Y:S01]  /*19d0*/  USHF.L.U32 UR6, UR7, 0x3, URZ ;  /* 0x0000000307067899 */ /* 0x000fe2000800063f */
[C-C-:B------:R-:W-:Y:S01]  /*19e0*/  IMAD R20, R17.reuse, -0x10, -R18.reuse ;  /* 0xfffffff011147824 */ /* 0x140fe200078e0a12 */
[----:B------:R-:W-:Y:S02]  /*19f0*/  USEL UR7, URZ, 0x1, UP0 ;  /* 0x000000013f077887 */ /* 0x000fe40008000000 */
[----:B------:R-:W-:Y:S01]  /*1a00*/  ULOP3.LUT UR6, UR6, 0x8, URZ, 0xc0, !UPT ;  /* 0x0000000806067892 */ /* 0x000fe2000f8ec03f */
[----:B------:R-:W-:Y:S01]  /*1a10*/  IMAD.WIDE R10, R17, 0x10, R18 ;  /* 0x00000010110a7825 */ /* 0x000fe200078e0212 */
[----:B------:R-:W-:Y:S02]  /*1a20*/  UIADD3 UR22, UR9, 0x260, URZ ;  /* 0x0000026009167890 */ /* 0x000fe4000fffe03f */
[----:B------:R-:W-:Y:S01]  /*1a30*/  ULOP3.LUT UR23, UR6, 0x8, URZ, 0x3c, !UPT ;  /* 0x0000000806177892 */ /* 0x000fe2000f8e3c3f */
[----:B------:R-:W-:Y:S01]  /*1a40*/  IMAD.U32 R150, RZ, RZ, UR7 ;  /* 0x00000007ff967e24 */ /* 0x000fe2000f8e00ff */
[----:B------:R-:W-:-:S02]  /*1a50*/  ULOP3.LUT UR12, UR6, 0x18, URZ, 0x3c, !UPT ;  /* 0x00000018060c7892 */ /* 0x000fc4000f8e3c3f */
[----:B------:R-:W-:Y:S01]  /*1a60*/  ULEA UR11, UR11, UR22, 0x3 ;  /* 0x000000160b0b7291 */ /* 0x000fe2000f8e183f */
[----:B------:R-:W-:Y:S02]  /*1a70*/  ULDC UR6, c[0x0][0x284] ;  /* 0x0000a10000067ab9 */ /* 0x000fe40000000800 */
[----:B------:R-:W-:-:S09]  /*1a80*/  VIADD R17, R20, UR6 ;  /* 0x0000000614117c36 */ /* 0x000fd20008000000 */
.L_x_176:
[----:B------:R-:W-:Y:S01]  /*1a90*/  SHF.L.U32 R18, R150, 0x1f, RZ ;  /* 0x0000001f96127819 */ /* 0x000fe200000006ff */
[----:B------:R-:W0:Y:S01]  /*1aa0*/  LDC R19, c[0x0][0x28c] ;  /* 0x0000a300ff137b82 */ /* 0x000e220000000800 */
[----:B------:R-:W-:Y:S01]  /*1ab0*/  UMOV UR6, URZ ;  /* 0x0000003f00067c82 */ /* 0x000fe20008000000 */
[----:B------:R-:W-:Y:S01]  /*1ac0*/  UMOV UR14, UR5 ;  /* 0x00000005000e7c82 */ /* 0x000fe20008000000 */
[----:B-1----:R-:W1:Y:S01]  /*1ad0*/  SYNCS.PHASECHK.TRANS64.TRYWAIT P0, [UR11+-0x8], R18 ;  /* 0xfffff812ff0075a7 */ /* 0x002e62000800014b */
[----:B0-----:R-:W-:Y:S01]  /*1ae0*/  ISETP.GE.AND P1, PT, R19, 0x1, PT ;  /* 0x000000011300780c */ /* 0x001fe20003f26270 */
[----:B-1-34-:R-:W-:-:S12]  /*1af0*/  @!P0 BRA `(.L_x_20) ;  /* 0x0000008c007c8947 */ /* 0x01afd80003800000 */
.L_x_231:
[----:B------:R-:W-:Y:S01]  /*1b00*/  UMOV UR7, URZ ;  /* 0x0000003f00077c82 */ /* 0x000fe20008000000 */
[----:B------:R-:W-:Y:S01]  /*1b10*/  UMOV UR8, URZ ;  /* 0x0000003f00087c82 */ /* 0x000fe20008000000 */
[----:B------:R-:W-:Y:S02]  /*1b20*/  CS2R R88, SRZ ;  /* 0x0000000000587805 */ /* 0x000fe4000001ff00 */
[----:B------:R-:W-:Y:S02]  /*1b30*/  CS2R R22, SRZ ;  /* 0x0000000000167805 */ /* 0x000fe4000001ff00 */
[----:B------:R-:W-:Y:S02]  /*1b40*/  CS2R R90, SRZ ;  /* 0x00000000005a7805 */ /* 0x000fe4000001ff00 */
[----:B------:R-:W-:Y:S02]  /*1b50*/  CS2R R92, SRZ ;  /* 0x00000000005c7805 */ /* 0x000fe4000001ff00 */
[----:B------:R-:W-:-:S02]  /*1b60*/  CS2R R94, SRZ ;  /* 0x00000000005e7805 */ /* 0x000fc4000001ff00 */
[----:B------:R-:W-:Y:S02]  /*1b70*/  CS2R R96, SRZ ;  /* 0x0000000000607805 */ /* 0x000fe4000001ff00 */
        /* <DEDUP_REMOVED lines=24> */
[----:B------:R-:W-:Y:S01]  /*1d00*/  CS2R R146, SRZ ;  /* 0x0000000000927805 */ /* 0x000fe2000001ff00 */
[----:B------:R-:W-:Y:S01]  /*1d10*/  IMAD.MOV.U32 R149, RZ, RZ, RZ ;  /* 0x000000ffff957224 */ /* 0x000fe200078e00ff */
[----:B------:R-:W-:Y:S01]  /*1d20*/  CS2R R24, SRZ ;  /* 0x0000000000187805 */ /* 0x000fe2000001ff00 */
[----:B------:R-:W-:Y:S01]  /*1d30*/  IMAD.MOV.U32 R151, RZ, RZ, RZ ;  /* 0x000000ffff977224 */ /* 0x000fe200078e00ff */
[----:B------:R-:W-:Y:S01]  /*1d40*/  CS2R R26, SRZ ;  /* 0x00000000001a7805 */ /* 0x000fe2000001ff00 */
[----:B------:R-:W-:Y:S01]  /*1d50*/  IMAD.U32 R152, RZ, RZ, UR4 ;  /* 0x00000004ff987e24 */ /* 0x000fe2000f8e00ff */
        /* <DEDUP_REMOVED lines=29> */
[----:B------:R-:W-:Y:S01]  /*1f30*/  CS2R R86, SRZ ;  /* 0x0000000000567805 */ /* 0x000fe2000001ff00 */
[----:B------:R-:W-:Y:S06]  /*1f40*/  @!P1 BRA `(.L_x_21) ;  /* 0x0000000800289947 */ /* 0x000fec0003800000 */
[----:B------:R-:W-:-:S13]  /*1f50*/  ISETP.NE.AND P1, PT, R148, 0x3, PT ;  /* 0x000000039400780c */ /* 0x000fda0003f25270 */
[----:B------:R-:W-:Y:S05]  /*1f60*/  @!P1 BRA `(.L_x_22) ;  /* 0x0000000000049947 */ /* 0x000fea0003800000 */
[----:B------:R-:W-:Y:S01]  /*1f70*/  BPT.TRAP 0x1 ;  /* 0x000000040000795c */ /* 0x000fe20000300000 */
.L_x_22:
[----:B------:R-:W-:Y:S01]  /*1f80*/  ULEA UR6, UR5, UR9, 0x3 ;  /* 0x0000000905067291 */ /* 0x000fe2000f8e183f */
[----:B0-----:R-:W-:-:S05]  /*1f90*/  IMAD.U32 R18, RZ, RZ, UR4 ;  /* 0x00000004ff127e24 */ /* 0x001fca000f8e00ff */
[----:B------:R-:W-:-:S04]  /*1fa0*/  SHF.L.U32 R18, R18, 0x1f, RZ ;  /* 0x0000001f12127819 */ /* 0x000fc800000006ff */
[----:B------:R0:W1:Y:S01]  /*1fb0*/  SYNCS.PHASECHK.TRANS64.TRYWAIT P0, [UR6], R18 ;  /* 0x00000012ff0075a7 */ /* 0x0000620008000146 */
[----:B------:R-:W-:Y:S05]  /*1fc0*/  @!P1 BRA `(.L_x_23) ;  /* 0x0000000000049947 */ /* 0x000fea0003800000 */
[----:B------:R-:W-:Y:S01]  /*1fd0*/  BPT.TRAP 0x1 ;  /* 0x000000040000795c */ /* 0x000fe20000300000 */
.L_x_23:
[----:B-1----:R-:W-:Y:S05]  /*1fe0*/  @P0 BRA `(.L_x_24) ;  /* 0x0000000000080947 */ /* 0x002fea0003800000 */
[----:B------:R-:W1:Y:S02]  /*1ff0*/  SYNCS.PHASECHK.TRANS64.TRYWAIT P0, [UR6], R18 ;  /* 0x00000012ff0075a7 */ /* 0x000e640008000146 */
[----:B-1----:R-:W-:Y:S05]  /*2000*/  @!P0 BRA `(.L_x_25) ;  /* 0x0000008800508947 */ /* 0x002fea0003800000 */
.L_x_24:
[----:B------:R-:W-:Y:S01]  /*2010*/  UIADD3 UR7, UR9, 0x12b80, URZ ;  /* 0x00012b8009077890 */ /* 0x000fe2000fffe03f */
[----:B------:R-:W-:Y:S01]  /*2020*/  WARPGROUP.ARRIVE ;  /* 0x00000000000079c5 */ /* 0x000fe20000000000 */
[----:B------:R-:W-:Y:S01]  /*2030*/  UIADD3 UR6, UR9, 0x380, URZ ;  /* 0x0000038009067890 */ /* 0x000fe2000fffe03f */
[----:B------:R-:W-:Y:S01]  /*2040*/  CS2R R88, SRZ ;  /* 0x0000000000587805 */ /* 0x000fe2000001ff00 */
[----:B------:R-:W-:Y:S01]  /*2050*/  USHF.R.U32.HI UR7, URZ, 0x4, UR7 ;  /* 0x000000043f077899 */ /* 0x000fe20008011607 */
[----:B------:R-:W-:Y:S01]  /*2060*/  CS2R R22, SRZ ;  /* 0x0000000000167805 */ /* 0x000fe2000001ff00 */
[----:B------:R-:W-:Y:S01]  /*2070*/  USHF.R.U32.HI UR6, URZ, 0x4, UR6 ;  /* 0x000000043f067899 */ /* 0x000fe20008011606 */
[----:B------:R-:W-:Y:S01]  /*2080*/  CS2R R90, SRZ ;  /* 0x00000000005a7805 */ /* 0x000fe2000001ff00 */
[----:B------:R-:W-:Y:S01]  /*2090*/  ULOP3.LUT UR7, UR7, 0x3fff, URZ, 0xc0, !UPT ;  /* 0x00003fff07077892 */ /* 0x000fe2000f8ec03f */
[----:B------:R-:W-:Y:S01]  /*20a0*/  CS2R R92, SRZ ;  /* 0x00000000005c7805 */ /* 0x000fe2000001ff00 */
[----:B------:R-:W-:Y:S01]  /*20b0*/  ULOP3.LUT UR6, UR6, 0x3fff, URZ, 0xc0, !UPT ;  /* 0x00003fff06067892 */ /* 0x000fe2000f8ec03f */
[----:B------:R-:W-:Y:S01]  /*20c0*/  CS2R R94, SRZ ;  /* 0x00000000005e7805 */ /* 0x000fe2000001ff00 */
[----:B------:R-:W-:Y:S01]  /*20d0*/  ULOP3.LUT UR7, UR7, 0x10000, URZ, 0xfc, !UPT ;  /* 0x0001000007077892 */ /* 0x000fe2000f8efc3f */
[----:B------:R-:W-:Y:S01]  /*20e0*/  CS2R R96, SRZ ;  /* 0x0000000000607805 */ /* 0x000fe2000001ff00 */
[----:B------:R-:W-:Y:S01]  /*20f0*/  ULOP3.LUT UR6, UR6, 0x10000, URZ, 0xfc, !UPT ;  /* 0x0001000006067892 */ /* 0x000fe2000f8efc3f */
[----:B------:R-:W-:Y:S01]  /*2100*/  CS2R R98, SRZ ;  /* 0x0000000000627805 */ /* 0x000fe2000001ff00 */
[----:B------:R-:W-:Y:S01]  /*2110*/  ULEA UR18, UR5, UR7, 0x8 ;  /* 0x0000000705127291 */ /* 0x000fe2000f8e403f */
[----:B------:R-:W-:Y:S01]  /*2120*/  CS2R R102, SRZ ;  /* 0x0000000000667805 */ /* 0x000fe2000001ff00 */
[----:B------:R-:W-:Y:S01]  /*2130*/  ULEA UR16, UR5, UR6, 0x7 ;  /* 0x0000000605107291 */ /* 0x000fe2000f8e383f */
[----:B------:R-:W-:Y:S01]  /*2140*/  CS2R R100, SRZ ;  /* 0x0000000000647805 */ /* 0x000fe2000001ff00 */
[----:B------:R-:W-:Y:S01]  /*2150*/  ULDC UR7, c[0x0][0x50c] ;  /* 0x0001430000077ab9 */ /* 0x000fe20000000800 */
[----:B------:R-:W-:Y:S01]  /*2160*/  UMOV UR17, 0xc0000010 ;  /* 0xc000001000117882 */ /* 0x000fe20000000000 */
[----:B------:R-:W-:Y:S01]  /*2170*/  UISETP.NE.AND UP0, UPT, UR7, 0x1, UPT ;  /* 0x000000010700788c */ /* 0x000fe2000bf05270 */
[----:B------:R-:W-:Y:S01]  /*2180*/  CS2R R104, SRZ ;  /* 0x0000000000687805 */ /* 0x000fe2000001ff00 */
[----:B------:R-:W-:Y:S01]  /*2190*/  UMOV UR19, 0xc0000010 ;  /* 0xc000001000137882 */ /* 0x000fe20000000000 */
[----:B------:R-:W-:Y:S01]  /*21a0*/  UMOV UR6, 0x1 ;  /* 0x0000000100067882 */ /* 0x000fe20000000000 */
[----:B------:R-:W-:Y:S01]  /*21b0*/  USEL UR7, URZ, 0x1, UP0 ;  /* 0x000000013f077887 */ /* 0x000fe20008000000 */
[----:B------:R-:W-:Y:S01]  /*21c0*/  QGMMA.64x128x32.F32.E5M2.E5M2 R24, gdesc[UR16], RZ, !UPT, gsb0 ;  /* 0x01e00000101879f3 */ /* 0x000fe2000c0038ff */
[----:B------:R-:W-:-:S02]  /*21d0*/  CS2R R106, SRZ ;  /* 0x00000000006a7805 */ /* 0x000fc4000001ff00 */
[----:B------:R-:W-:Y:S02]  /*21e0*/  CS2R R108, SRZ ;  /* 0x00000000006c7805 */ /* 0x000fe4000001ff00 */
[----:B------:R-:W-:Y:S02]  /*21f0*/  CS2R R110, SRZ ;  /* 0x00000000006e7805 */ /* 0x000fe4000001ff00 */
[----:B------:R-:W-:Y:S02]  /*2200*/  CS2R R112, SRZ ;  /* 0x0000000000707805 */ /* 0x000fe4000001ff00 */
[----:B------:R-:W-:Y:S02]  /*2210*/  ISETP.NE.AND P0, PT, RZ, UR7, PT ;  /* 0x00000007ff007c0c */ /* 0x000fe4000bf05270 */
        /* <DEDUP_REMOVED lines=16> */
[----:B------:R-:W-:Y:S01]  /*2320*/  CS2R R146, SRZ ;  /* 0x0000000000927805 */ /* 0x000fe2000001ff00 */
[----:B------:R-:W-:Y:S02]  /*2330*/  IMAD.MOV.U32 R149, RZ, RZ, RZ ;  /* 0x000000ffff957224 */ /* 0x000fe400078e00ff */
[----:B------:R-:W-:Y:S01]  /*2340*/  IMAD.MOV.U32 R151, RZ, RZ, RZ ;  /* 0x000000ffff977224 */ /* 0x000fe200078e00ff */
[----:B------:R-:W-:Y:S06]  /*2350*/  @!P0 BRA `(.L_x_26) ;  /* 0x0000000400088947 */ /* 0x000fec0003800000 */
[----:B------:R-:W-:Y:S02]  /*2360*/  WARPGROUP.DEPBAR.LE gsb0, 0x0 ;  /* 0x00008000000079c5 */ /* 0x000fe40000010000 */
[----:B------:R-:W-:-:S01]  /*2370*/  FADD R151, RZ, R24 ;  /* 0x00000018ff977221 */ /* 0x000fc20000000000 */
[----:B------:R-:W-:Y:S01]  /*2380*/  FADD R146, RZ, R25 ;  /* 0x00000019ff927221 */ /* 0x000fe20000000000 */
        /* <DEDUP_REMOVED lines=62> */
[----:B------:R-:W-:-:S06]  /*2770*/  UMOV UR6, URZ ;  /* 0x0000003f00067c82 */ /* 0x000fcc0008000000 */
.L_x_26:
[----:B------:R-:W-:-:S04]  /*2780*/  UIADD3 UR14, UR5, 0x1, URZ ;  /* 0x00000001050e7890 */ /* 0x000fc8000fffe03f */
[----:B------:R-:W-:-:S04]  /*2790*/  UISETP.NE.AND UP0, UPT, UR14, 0x25, UPT ;  /* 0x000000250e00788c */ /* 0x000fc8000bf05270 */
[----:B------:R-:W-:Y:S02]  /*27a0*/  USEL UR8, URZ, 0x1, UP0 ;  /* 0x000000013f087887 */ /* 0x000fe40008000000 */
[----:B------:R-:W-:Y:S02]  /*27b0*/  USEL UR14, UR14, URZ, UP0 ;  /* 0x0000003f0e0e7287 */ /* 0x000fe40008000000 */
[----:B------:R-:W-:-:S06]  /*27c0*/  ULOP3.LUT UR8, UR4, UR8, URZ, 0x3c, !UPT ;  /* 0x0000000804087292 */ /* 0x000fcc000f8e3c3f */
[----:B------:R-:W-:Y:S01]  /*27d0*/  IMAD.U32 R152, RZ, RZ, UR8 ;  /* 0x00000008ff987e24 */ /* 0x000fe2000f8e00ff */
[----:B------:R-:W-:-:S06]  /*27e0*/  UMOV UR8, 0x1 ;  /* 0x0000000100087882 */ /* 0x000fcc0000000000 */
.L_x_21:
[----:B------:R-:W-:-:S06]  /*27f0*/  UISETP.GE.AND UP0, UPT, UR10, 0x1, UPT ;  /* 0x000000010a00788c */ /* 0x000fcc000bf06270 */
[----:B------:R-:W-:-:S13]  /*2800*/  PLOP3.LUT P0, PT, PT, PT, UP0, 0x80, 0x0 ;  /* 0x000000000000781c */ /* 0x000fda0003f0f008 */
[----:B------:R-:W-:Y:S05]  /*2810*/  @!P0 BRA `(.L_x_27) ;  /* 0x0000000400f48947 */ /* 0x000fea0003800000 */
[----:B01----:R-:W-:Y:S01]  /*2820*/  IMAD.U32 R18, RZ, RZ, UR10 ;  /* 0x0000000aff127e24 */ /* 0x003fe2000f8e00ff */
[----:B------:R-:W-:Y:S01]  /*2830*/  ULDC UR24, c[0x0][0x50c] ;  /* 0x0001430000187ab9 */ /* 0x000fe20000000800 */
[----:B------:R-:W-:-:S07]  /*2840*/  IMAD.U32 R19, RZ, RZ, UR5 ;  /* 0x00000005ff137e24 */ /* 0x000fce000f8e00ff */
.L_x_35:
[----:B------:R-:W-:-:S13]  /*2850*/  ISETP.NE.AND P1, PT, R148, 0x3, PT ;  /* 0x000000039400780c */ /* 0x000fda0003f25270 */
[----:B------:R-:W-:Y:S05]  /*2860*/  @!P1 BRA `(.L_x_28) ;  /* 0x0000000000049947 */ /* 0x000fea0003800000 */
[----:B------:R-:W-:Y:S01]  /*2870*/  BPT.TRAP 0x1 ;  /* 0x000000040000795c */ /* 0x000fe20000300000 */
.L_x_28:
[----:B------:R-:W-:Y:S01]  /*2880*/  ULEA UR16, UR14, UR9, 0x3 ;  /* 0x000000090e107291 */ /* 0x000fe2000f8e183f */
[----:B------:R-:W-:-:S08]  /*2890*/  SHF.L.U32 R20, R152, 0x1f, RZ ;  /* 0x0000001f98147819 */ /* 0x000fd000000006ff */
[----:B------:R0:W1:Y:S01]  /*28a0*/  SYNCS.PHASECHK.TRANS64.TRYWAIT P0, [UR16], R20 ;  /* 0x00000014ff0075a7 */ /* 0x0000620008000150 */
[----:B------:R-:W-:Y:S05]  /*28b0*/  @!P1 BRA `(.L_x_29) ;  /* 0x0000000000049947 */ /* 0x000fea0003800000 */
[----:B------:R-:W-:Y:S01]  /*28c0*/  BPT.TRAP 0x1 ;  /* 0x000000040000795c */ /* 0x000fe20000300000 */
.L_x_29:
[----:B-1----:R-:W-:Y:S05]  /*28d0*/  @P0 BRA `(.L_x_30) ;  /* 0x0000000000080947 */ /* 0x002fea0003800000 */
[----:B------:R-:W1:Y:S02]  /*28e0*/  SYNCS.PHASECHK.TRANS64.TRYWAIT P0, [UR16], R20 ;  /* 0x00000014ff0075a7 */ /* 0x000e640008000150 */
[----:B-1----:R-:W-:Y:S05]  /*28f0*/  @!P0 BRA `(.L_x_31) ;  /* 0x00000080002c8947 */ /* 0x002fea0003800000 */
.L_x_30:
[----:B------:R-:W-:Y:S01]  /*2900*/  UIADD3 UR16, UR9, 0x380, URZ ;  /* 0x0000038009107890 */ /* 0x000fe2000fffe03f */
[----:B------:R-:W-:Y:S01]  /*2910*/  WARPGROUP.ARRIVE ;  /* 0x00000000000079c5 */ /* 0x000fe20000000000 */
[----:B------:R-:W-:Y:S02]  /*2920*/  UIADD3 UR17, UR9, 0x12b80, URZ ;  /* 0x00012b8009117890 */ /* 0x000fe4000fffe03f */
[----:B------:R-:W-:Y:S02]  /*2930*/  USHF.R.U32.HI UR16, URZ, 0x4, UR16 ;  /* 0x000000043f107899 */ /* 0x000fe40008011610 */
[----:B------:R-:W-:Y:S02]  /*2940*/  USHF.R.U32.HI UR17, URZ, 0x4, UR17 ;  /* 0x000000043f117899 */ /* 0x000fe40008011611 */
[----:B------:R-:W-:Y:S02]  /*2950*/  UISETP.NE.AND UP0, UPT, UR7, URZ, UPT ;  /* 0x0000003f0700728c */ /* 0x000fe4000bf05270 */
[----:B------:R-:W-:-:S02]  /*2960*/  ULOP3.LUT UR16, UR16, 0x3fff, URZ, 0xc0, !UPT ;  /* 0x00003fff10107892 */ /* 0x000fc4000f8ec03f */
[----:B------:R-:W-:Y:S02]  /*2970*/  ULOP3.LUT UR17, UR17, 0x3fff, URZ, 0xc0, !UPT ;  /* 0x00003fff11117892 */ /* 0x000fe4000f8ec03f */
[----:B------:R-:W-:Y:S02]  /*2980*/  USEL UR8, UR8, URZ, !UP0 ;  /* 0x0000003f08087287 */ /* 0x000fe4000c000000 */
[----:B------:R-:W-:Y:S02]  /*2990*/  ULOP3.LUT UR16, UR16, 0x10000, URZ, 0xfc, !UPT ;  /* 0x0001000010107892 */ /* 0x000fe4000f8efc3f */
[----:B------:R-:W-:Y:S02]  /*29a0*/  ULOP3.LUT UR17, UR17, 0x10000, URZ, 0xfc, !UPT ;  /* 0x0001000011117892 */ /* 0x000fe4000f8efc3f */
[----:B------:R-:W-:Y:S02]  /*29b0*/  UISETP.NE.U32.AND UP0, UPT, UR8, URZ, UPT ;  /* 0x0000003f0800728c */ /* 0x000fe4000bf05070 */
[----:B------:R-:W-:-:S02]  /*29c0*/  ULEA UR16, UR14, UR16, 0x7 ;  /* 0x000000100e107291 */ /* 0x000fc4000f8e383f */
[----:B------:R-:W-:Y:S01]  /*29d0*/  ULEA UR18, UR14, UR17, 0x8 ;  /* 0x000000110e127291 */ /* 0x000fe2000f8e403f */
[----:B------:R-:W-:Y:S02]  /*29e0*/  UMOV UR19, 0xc0000010 ;  /* 0xc000001000137882 */ /* 0x000fe40000000000 */
[----:B------:R-:W-:Y:S01]  /*29f0*/  UMOV UR17, 0xc0000010 ;  /* 0xc000001000117882 */ /* 0x000fe20000000000 */
[----:B------:R-:W-:-:S05]  /*2a00*/  UIADD3 UR6, UR6, 0x1, URZ ;  /* 0x0000000106067890 */ /* 0x000fca000fffe03f */
[----:B------:R-:W-:Y:S01]  /*2a10*/  QGMMA.64x128x32.F32.E5M2.E5M2 R24, gdesc[UR16], R24, UP0, gsb0 ;  /* 0x01e00000101879f3 */ /* 0x000fe2000b803818 */
[----:B------:R-:W-:-:S04]  /*2a20*/  UISETP.NE.AND UP0, UPT, UR6, UR24, UPT ;  /* 0x000000180600728c */ /* 0x000fc8000bf05270 */
[----:B------:R-:W-:-:S06]  /*2a30*/  USEL UR7, URZ, 0x1, UP0 ;  /* 0x000000013f077887 */ /* 0x000fcc0008000000 */
[----:B------:R-:W-:Y:S01]  /*2a40*/  ISETP.NE.AND P0, PT, RZ, UR7, PT ;  /* 0x00000007ff007c0c */ /* 0x000fe2000bf05270 */
[----:B------:R-:W-:-:S12]  /*2a50*/  WARPGROUP.DEPBAR.LE gsb0, 0x1 ;  /* 0x00008000000079c5 */ /* 0x000fd80000010100 */
[----:B------:R-:W-:Y:S05]  /*2a60*/  @!P0 BRA `(.L_x_32) ;  /* 0x0000000400088947 */ /* 0x000fea0003800000 */
[----:B------:R-:W-:Y:S02]  /*2a70*/  WARPGROUP.DEPBAR.LE gsb0, 0x0 ;  /* 0x00008000000079c5 */ /* 0x000fe40000010000 */
[----:B------:R-:W-:-:S01]  /*2a80*/  FADD R151, R24, R151 ;  /* 0x0000009718977221 */ /* 0x000fc20000000000 */
[----:B------:R-:W-:Y:S01]  /*2a90*/  FADD R146, R25, R146 ;  /* 0x0000009219927221 */ /* 0x000fe20000000000 */
        /* <DEDUP_REMOVED lines=62> */
[----:B------:R-:W-:-:S06]  /*2e80*/  UMOV UR6, URZ ;  /* 0x0000003f00067c82 */ /* 0x000fcc0008000000 */
.L_x_32:
[----:B------:R-:W-:Y:S05]  /*2e90*/  @!P1 BRA `(.L_x_33) ;  /* 0x0000000000049947 */ /* 0x000fea0003800000 */
[----:B------:R-:W-:Y:S01]  /*2ea0*/  BPT.TRAP 0x1 ;  /* 0x000000040000795c */ /* 0x000fe20000300000 */
.L_x_33:
[----:B------:R-:W-:-:S13]  /*2eb0*/  ISETP.NE.AND P0, PT, R13, RZ, PT ;  /* 0x000000ff0d00720c */ /* 0x000fda0003f05270 */
[----:B01----:R-:W-:-:S05]  /*2ec0*/  @P0 LEA R20, R19, UR9, 0x3 ;  /* 0x0000000913140c11 */ /* 0x003fca000f8e18ff */
[----:B------:R-:W-:-:S05]  /*2ed0*/  @P0 VIADD R21, R20, 0x128 ;  /* 0x0000012814150836 */ /* 0x000fca0000000000 */
[----:B------:R-:W-:-:S04]  /*2ee0*/  @P0 PRMT R21, R12, 0x654, R21 ;  /* 0x000006540c150816 */ /* 0x000fc80000000015 */
[----:B------:R0:W-:Y:S01]  /*2ef0*/  @P0 SYNCS.ARRIVE.TRANS64.RED.A1T0 RZ, [R21+URZ], RZ ;  /* 0x000000ff15ff09a7 */ /* 0x0001e2000810043f */
[----:B------:R-:W-:-:S13]  /*2f00*/  ISETP.GT.U32.AND P0, PT, R7, 0x1, PT ;  /* 0x000000010700780c */ /* 0x000fda0003f04070 */
[----:B0-----:R-:W-:Y:S05]  /*2f10*/  @P0 BRA `(.L_x_34) ;  /* 0x0000000000040947 */ /* 0x001fea0003800000 */
[----:B------:R-:W-:Y:S01]  /*2f20*/  BPT.TRAP 0x1 ;  /* 0x000000040000795c */ /* 0x000fe20000300000 */
.L_x_34:
[----:B------:R-:W-:Y:S01]  /*2f30*/  UIADD3 UR14, UR14, 0x1, URZ ;  /* 0x000000010e0e7890 */ /* 0x000fe2000fffe03f */
[C---:B------:R-:W-:Y:S01]  /*2f40*/  ISETP.GT.AND P1, PT, R18.reuse, 0x1, PT ;  /* 0x000000011200780c */ /* 0x040fe20003f24270 */
[----:B------:R-:W-:Y:S02]  /*2f50*/  VIADD R19, R19, 0x1 ;  /* 0x0000000113137836 */ /* 0x000fe40000000000 */
[----:B------:R-:W-:Y:S01]  /*2f60*/  UISETP.NE.AND UP0, UPT, UR14, 0x25, UPT ;  /* 0x000000250e00788c */ /* 0x000fe2000bf05270 */
[----:B------:R-:W-:Y:S02]  /*2f70*/  VIADD R18, R18, 0xffffffff ;  /* 0xffffffff12127836 */ /* 0x000fe40000000000 */
[C---:B------:R-:W-:Y:S01]  /*2f80*/  ISETP.NE.AND P0, PT, R19.reuse, 0x25, PT ;  /* 0x000000251300780c */ /* 0x040fe20003f05270 */
[----:B------:R-:W-:Y:S02]  /*2f90*/  USEL UR8, URZ, 0x1, UP0 ;  /* 0x000000013f087887 */ /* 0x000fe40008000000 */
[----:B------:R-:W-:Y:S01]  /*2fa0*/  USEL UR14, UR14, URZ, UP0 ;  /* 0x0000003f0e0e7287 */ /* 0x000fe20008000000 */
[----:B------:R-:W-:-:S03]  /*2fb0*/  SEL R19, R19, RZ, P0 ;  /* 0x000000ff13137207 */ /* 0x000fc60000000000 */
[----:B------:R-:W-:Y:S01]  /*2fc0*/  LOP3.LUT R152, R152, UR8, RZ, 0x3c, !PT ;  /* 0x0000000898987c12 */ /* 0x000fe2000f8e3cff */
[----:B------:R-:W-:Y:S01]  /*2fd0*/  UMOV UR8, 0x1 ;  /* 0x0000000100087882 */ /* 0x000fe20000000000 */
[----:B------:R-:W-:Y:S06]  /*2fe0*/  @P1 BRA `(.L_x_35) ;  /* 0xfffffff800181947 */ /* 0x000fec000383ffff */
.L_x_27:
[----:B------:R-:W-:Y:S01]  /*2ff0*/  UISETP.NE.AND UP0, UPT, UR6, URZ, UPT ;  /* 0x0000003f0600728c */ /* 0x000fe2000bf05270 */
[----:B01----:R-:W0:Y:S01]  /*3000*/  LDC R18, c[0x0][0x28c] ;  /* 0x0000a300ff127b82 */ /* 0x003e220000000800 */
[----:B------:R-:W-:Y:S02]  /*3010*/  IMAD.U32 R19, RZ, RZ, UR23 ;  /* 0x00000017ff137e24 */ /* 0x000fe4000f8e00ff */
[----:B------:R-:W-:-:S06]  /*3020*/  USEL UR6, URZ, 0x1, !UP0 ;  /* 0x000000013f067887 */ /* 0x000fcc000c000000 */
[----:B------:R-:W-:-:S13]  /*3030*/  ISETP.NE.AND P0, PT, RZ, UR6, PT ;  /* 0x00000006ff007c0c */ /* 0x000fda000bf05270 */
[----:B------:R-:W-:Y:S05]  /*3040*/  @!P0 BRA `(.L_x_36) ;  /* 0x0000000400048947 */ /* 0x000fea0003800000 */
[----:B------:R-:W-:Y:S02]  /*3050*/  WARPGROUP.DEPBAR.LE gsb0, 0x0 ;  /* 0x00008000000079c5 */ /* 0x000fe40000010000 */
[----:B------:R-:W-:Y:S01]  /*3060*/  FADD R151, R24, R151 ;  /* 0x0000009718977221 */ /* 0x000fe20000000000 */
        /* <DEDUP_REMOVED lines=62> */
[----:B------:R-:W-:-:S07]  /*3450*/  FADD R88, R88, R87 ;  /* 0x0000005758587221 */ /* 0x000fce0000000000 */
.L_x_36:
[----:B0-----:R-:W-:Y:S01]  /*3460*/  ISETP.GE.AND P0, PT, R18, 0x1, PT ;  /* 0x000000011200780c */ /* 0x001fe20003f06270 */
[----:B------:R0:W-:Y:S01]  /*3470*/  SYNCS.ARRIVE.TRANS64.A1T0 RZ, [R19+UR22], RZ ;  /* 0x000000ff13ff79a7 */ /* 0x0001e20008100016 */
[----:B------:R-:W-:-:S11]  /*3480*/  WARPGROUP.DEPBAR.LE gsb0, 0x0 ;  /* 0x00008000000079c5 */ /* 0x000fd60000010000 */
[----:B------:R-:W-:Y:S05]  /*3490*/  @!P0 BRA `(.L_x_37) ;  /* 0x0000000000548947 */ /* 0x000fea0003800000 */
[----:B------:R-:W-:-:S13]  /*34a0*/  ISETP.NE.AND P0, PT, R148, 0x3, PT ;  /* 0x000000039400780c */ /* 0x000fda0003f05270 */
[----:B------:R-:W-:Y:S05]  /*34b0*/  @!P0 BRA `(.L_x_38) ;  /* 0x0000000000048947 */ /* 0x000fea0003800000 */
[----:B------:R-:W-:Y:S01]  /*34c0*/  BPT.TRAP 0x1 ;  /* 0x000000040000795c */ /* 0x000fe20000300000 */
.L_x_38:
[----:B------:R-:W-:Y:S01]  /*34d0*/  ISETP.NE.AND P0, PT, R13, RZ, PT ;  /* 0x000000ff0d00720c */ /* 0x000fe20003f05270 */
[----:B------:R-:W-:Y:S01]  /*34e0*/  BSSY B0, `(.L_x_39) ;  /* 0x000000e000007945 */ /* 0x000fe20003800000 */
[----:B------:R-:W-:-:S11]  /*34f0*/  ISETP.GT.U32.AND P1, PT, R7, 0x1, PT ;  /* 0x000000010700780c */ /* 0x000fd60003f24070 */
[----:B------:R-:W-:Y:S05]  /*3500*/  @!P0 BRA `(.L_x_40) ;  /* 0x00000000002c8947 */ /* 0x000fea0003800000 */
[----:B------:R-:W-:-:S04]  /*3510*/  UIADD3 UR8, UR10, UR5, URZ ;  /* 0x000000050a087290 */ /* 0x000fc8000fffe03f */
[----:B------:R-:W-:-:S04]  /*3520*/  UIMAD.WIDE.U32 UR6, UR8, -0x45306eb3, URZ ;  /* 0xbacf914d080678a5 */ /* 0x000fc8000f8e003f */
[----:B------:R-:W-:-:S04]  /*3530*/  UIADD3 UR6, UR8, -UR7, URZ ;  /* 0x8000000708067290 */ /* 0x000fc8000fffe03f */
[----:B------:R-:W-:-:S04]  /*3540*/  ULEA.HI UR6, UR6, UR7, URZ, 0x1f ;  /* 0x0000000706067291 */ /* 0x000fc8000f8ff83f */
[----:B------:R-:W-:-:S04]  /*3550*/  USHF.R.U32.HI UR6, URZ, 0x5, UR6 ;  /* 0x000000053f067899 */ /* 0x000fc80008011606 */
[----:B------:R-:W-:-:S04]  /*3560*/  UIMAD UR6, UR6, -0x25, UR8 ;  /* 0xffffffdb060678a4 */ /* 0x000fc8000f8e0208 */
[----:B------:R-:W-:-:S04]  /*3570*/  ULEA UR6, UR6, UR9, 0x3 ;  /* 0x0000000906067291 */ /* 0x000fc8000f8e183f */
[----:B------:R-:W-:-:S06]  /*3580*/  UIADD3 UR6, UR6, 0x128, URZ ;  /* 0x0000012806067890 */ /* 0x000fcc000fffe03f */
[----:B0-----:R-:W-:-:S05]  /*3590*/  IMAD.U32 R19, RZ, RZ, UR6 ;  /* 0x00000006ff137e24 */ /* 0x001fca000f8e00ff */
[----:B------:R-:W-:-:S04]  /*35a0*/  PRMT R18, R12, 0x654, R19 ;  /* 0x000006540c127816 */ /* 0x000fc80000000013 */
[----:B------:R1:W-:Y:S03]  /*35b0*/  SYNCS.ARRIVE.TRANS64.RED.A1T0 RZ, [R18+URZ], RZ ;  /* 0x000000ff12ff79a7 */ /* 0x0003e6000810043f */
.L_x_40:
[----:B------:R-:W-:Y:S05]  /*35c0*/  BSYNC B0 ;  /* 0x0000000000007941 */ /* 0x000fea0003800000 */
.L_x_39:
[----:B------:R-:W-:Y:S05]  /*35d0*/  @P1 BRA `(.L_x_37) ;  /* 0x0000000000041947 */ /* 0x000fea0003800000 */
[----:B------:R-:W-:Y:S01]  /*35e0*/  BPT.TRAP 0x1 ;  /* 0x000000040000795c */ /* 0x000fe20000300000 */
.L_x_37:
[----:B-1----:R-:W-:Y:S01]  /*35f0*/  SHF.L.U32 R18, R150, 0x1f, RZ ;  /* 0x0000001f96127819 */ /* 0x002fe200000006ff */
[----:B------:R-:W-:Y:S01]  /*3600*/  UIADD3 UR8, UR15, UR5, URZ ;  /* 0x000000050f087290 */ /* 0x000fe2000fffe03f */
[----:B------:R-:W1:Y:S01]  /*3610*/  LDC R29, c[0x0][0x288] ;  /* 0x0000a200ff1d7b82 */ /* 0x000e620000000800 */
[----:B------:R-:W-:Y:S01]  /*3620*/  UISETP.GE.U32.AND UP1, UPT, UR15, 0x25, UPT ;  /* 0x000000250f00788c */ /* 0x000fe2000bf26070 */
[----:B------:R-:W-:Y:S01]  /*3630*/  IMAD.SHL.U32 R26, R16, 0x2, RZ ;  /* 0x00000002101a7824 */ /* 0x000fe200078e00ff */
[----:B------:R-:W-:Y:S02]  /*3640*/  UISETP.GT.U32.AND UP0, UPT, UR8, 0x24, UPT ;  /* 0x000000240800788c */ /* 0x000fe4000bf04070 */
[----:B------:R-:W-:Y:S02]  /*3650*/  UIMAD.WIDE.U32 UR6, UR8, -0x45306eb3, URZ ;  /* 0xbacf914d080678a5 */ /* 0x000fe4000f8e003f */
[----:B------:R-:W-:Y:S01]  /*3660*/  UISETP.LT.U32.AND UP0, UPT, UR15, 0x25, UP0 ;  /* 0x000000250f00788c */ /* 0x000fe20008701070 */
[----:B------:R-:W4:Y:S01]  /*3670*/  SYNCS.PHASECHK.TRANS64.TRYWAIT P0, [UR11+0x8], R18 ;  /* 0x00000812ff0075a7 */ /* 0x000f22000800014b */
[----:B------:R-:W-:Y:S01]  /*3680*/  UIADD3 UR5, UR8, -UR7, URZ ;  /* 0x8000000708057290 */ /* 0x000fe2000fffe03f */
[----:B------:R-:W-:Y:S01]  /*3690*/  SHF.R.S32.HI R27, RZ, 0x1f, R26 ;  /* 0x0000001fff1b7819 */ /* 0x000fe2000001141a */
[----:B------:R-:W-:-:S02]  /*36a0*/  USEL UR6, URZ, 0x1, !UP0 ;  /* 0x000000013f067887 */ /* 0x000fc4000c000000 */
[----:B------:R-:W-:Y:S02]  /*36b0*/  ULEA.HI UR5, UR5, UR7, URZ, 0x1f ;  /* 0x0000000705057291 */ /* 0x000fe4000f8ff83f */
[----:B------:R-:W-:Y:S02]  /*36c0*/  ULOP3.LUT UR4, UR4, UR6, URZ, 0x3c, !UPT ;  /* 0x0000000604047292 */ /* 0x000fe4000f8e3c3f */
[----:B------:R-:W-:-:S04]  /*36d0*/  USHF.R.U32.HI UR5, URZ, 0x5, UR5 ;  /* 0x000000053f057899 */ /* 0x000fc80008011605 */
[----:B------:R-:W-:Y:S02]  /*36e0*/  @UP1 ULOP3.LUT UR4, UR4, 0x1, UR5, 0x78, !UPT ;  /* 0x0000000104041892 */ /* 0x000fe4000f8e7805 */
[----:B------:R-:W-:Y:S01]  /*36f0*/  UIMAD UR5, UR5, -0x25, UR8 ;  /* 0xffffffdb050578a4 */ /* 0x000fe2000f8e0208 */
[----:B-1--4-:R-:W-:Y:S11]  /*3700*/  @!P0 BRA `(.L_x_41) ;  /* 0x0000007000c08947 */ /* 0x012ff60003800000 */
.L_x_232:
[----:B------:R-:W-:Y:S01]  /*3710*/  IMAD.SHL.U32 R28, R6, 0x40, RZ ;  /* 0x00000040061c7824 */ /* 0x000fe200078e00ff */
[----:B------:R-:W-:Y:S01]  /*3720*/  ULDC UR8, c[0x0][0x284] ;  /* 0x0000a10000087ab9 */ /* 0x000fe20000000800 */
[----:B------:R-:W-:Y:S01]  /*3730*/  IMAD.SHL.U32 R33, R5, 0x80, RZ ;  /* 0x0000008005217824 */ /* 0x000fe200078e00ff */
[----:B------:R-:W-:Y:S01]  /*3740*/  SHF.R.S32.HI R34, RZ, 0x1f, R4 ;  /* 0x0000001fff227819 */ /* 0x000fe20000011404 */
[----:B------:R-:W-:Y:S01]  /*3750*/  ULDC.64 UR6, c[0x0][0x5d0] ;  /* 0x0001740000067ab9 */ /* 0x000fe20000000a00 */
[----:B------:R-:W-:Y:S01]  /*3760*/  ISETP.GE.AND P0, PT, R28, UR8, PT ;  /* 0x000000081c007c0c */ /* 0x000fe2000bf06270 */
[----:B0-----:R-:W-:Y:S01]  /*3770*/  IMAD.WIDE.U32 R18, R4, UR6, R26 ;  /* 0x0000000604127c25 */ /* 0x001fe2000f8e001a */
[----:B------:R-:W-:Y:S02]  /*3780*/  SHF.R.S32.HI R32, RZ, 0x1f, R33 ;  /* 0x0000001fff207819 */ /* 0x000fe40000011421 */
[C---:B------:R-:W-:Y:S01]  /*3790*/  ISETP.GE.OR P0, PT, R33.reuse, R29, P0 ;  /* 0x0000001d2100720c */ /* 0x040fe20000706670 */
[----:B------:R-:W-:Y:S01]  /*37a0*/  IMAD R5, R34, UR6, RZ ;  /* 0x0000000622057c24 */ /* 0x000fe2000f8e02ff */
[----:B------:R-:W-:-:S03]  /*37b0*/  IADD3 R18, P1, R33, R18, RZ ;  /* 0x0000001221127210 */ /* 0x000fc60007f3e0ff */
[----:B------:R-:W-:-:S05]  /*37c0*/  IMAD R5, R4, UR7, R5 ;  /* 0x0000000704057c24 */ /* 0x000fca000f8e0205 */
[----:B------:R-:W-:-:S03]  /*37d0*/  IADD3.X R19, R32, R19, R5, P1, !PT ;  /* 0x0000001320137210 */ /* 0x000fc60000ffe405 */
[----:B------:R-:W-:Y:S05]  /*37e0*/  @P0 BRA `(.L_x_42) ;  /* 0x0000004400b80947 */ /* 0x000fea0003800000 */
[----:B------:R-:W0:Y:S01]  /*37f0*/  LDC.64 R30, c[0x0][0x5c8] ;  /* 0x00017200ff1e7b82 */ /* 0x000e220000000a00 */
[----:B------:R-:W-:Y:S01]  /*3800*/  IMAD.WIDE R24, R6, 0x40, R10 ;  /* 0x0000004006187825 */ /* 0x000fe200078e020a */
[----:B------:R-:W-:Y:S01]  /*3810*/  ULDC.64 UR6, c[0x0][0x5c0] ;  /* 0x0001700000067ab9 */ /* 0x000fe20000000a00 */
[----:B------:R-:W-:Y:S02]  /*3820*/  BSSY B0, `(.L_x_42) ;  /* 0x000046a000007945 */ /* 0x000fe40003800000 */
[----:B------:R-:W-:-:S04]  /*3830*/  IMAD R6, R16, -0x2, R29 ;  /* 0xfffffffe10067824 */ /* 0x000fc800078e021d */
[----:B------:R-:W-:Y:S02]  /*3840*/  IMAD.IADD R6, R6, 0x1, -R33 ;  /* 0x0000000106067824 */ /* 0x000fe400078e0a21 */
[-C--:B0-----:R-:W-:Y:S02]  /*3850*/  IMAD R5, R25, R30.reuse, RZ ;  /* 0x0000001e19057224 */ /* 0x081fe400078e02ff */
[----:B------:R-:W-:-:S04]  /*3860*/  IMAD.WIDE.U32 R18, R24, R30, R18 ;  /* 0x0000001e18127225 */ /* 0x000fc800078e0012 */
[----:B------:R-:W-:Y:S01]  /*3870*/  IMAD R21, R24, R31, R5 ;  /* 0x0000001f18157224 */ /* 0x000fe200078e0205 */
[----:B------:R-:W-:Y:S02]  /*3880*/  LEA R5, P0, R30, R18, 0x3 ;  /* 0x000000121e057211 */ /* 0x000fe400078018ff */
[----:B------:R-:W-:Y:S01]  /*3890*/  IADD3 R20, P1, R18, UR6, RZ ;  /* 0x0000000612147c10 */ /* 0x000fe2000ff3e0ff */
[----:B------:R-:W-:Y:S01]  /*38a0*/  IMAD.IADD R21, R19, 0x1, R21 ;  /* 0x0000000113157824 */ /* 0x000fe200078e0215 */
[----:B------:R-:W-:-:S04]  /*38b0*/  IADD3 R18, P3, R5, UR6, RZ ;  /* 0x0000000605127c10 */ /* 0x000fc8000ff7e0ff */
[----:B------:R-:W-:Y:S01]  /*38c0*/  LEA.HI.X R5, R30, R21, R31, 0x3, P0 ;  /* 0x000000151e057211 */ /* 0x000fe200000f1c1f */
[----:B------:R-:W-:Y:S01]  /*38d0*/  IMAD.IADD R30, R17, 0x1, -R28 ;  /* 0x00000001111e7824 */ /* 0x000fe200078e0a1c */
[----:B---3-5:R-:W-:Y:S02]  /*38e0*/  FSETP.NEU.AND P0, PT, R15, RZ, PT ;  /* 0x000000ff0f00720b */ /* 0x028fe40003f0d000 */
[----:B------:R-:W-:Y:S02]  /*38f0*/  IADD3.X R21, R21, UR7, RZ, P1, !PT ;  /* 0x0000000715157c10 */ /* 0x000fe40008ffe4ff */
[----:B------:R-:W-:-:S09]  /*3900*/  IADD3.X R19, R5, UR7, RZ, P3, !PT ;  /* 0x0000000705137c10 */ /* 0x000fd20009ffe4ff */
[----:B------:R-:W-:Y:S05]  /*3910*/  @!P0 BRA `(.L_x_43) ;  /* 0x0000003400608947 */ /* 0x000fea0003800000 */
[----:B------:R-:W-:Y:S01]  /*3920*/  ULDC.64 UR6, c[0x0][0x5b8] ;  /* 0x00016e0000067ab9 */ /* 0x000fe20000000a00 */
[----:B------:R-:W-:Y:S01]  /*3930*/  ULDC.64 UR16, c[0x0][0x5a8] ;  /* 0x00016a0000107ab9 */ /* 0x000fe20000000a00 */
[----:B------:R-:W-:Y:S01]  /*3940*/  IMAD.WIDE.U32 R26, R4, UR6, R26 ;  /* 0x00000006041a7c25 */ /* 0x000fe2000f8e001a */
[----:B------:R-:W-:Y:S01]  /*3950*/  BSSY B1, `(.L_x_44) ;  /* 0x0000010000017945 */ /* 0x000fe20003800000 */
[----:B------:R-:W-:Y:S02]  /*3960*/  PRMT R28, RZ, 0x7610, R28 ;  /* 0x00007610ff1c7816 */ /* 0x000fe4000000001c */
[----:B------:R-:W-:Y:S01]  /*3970*/  IMAD R5, R34, UR6, RZ ;  /* 0x0000000622057c24 */ /* 0x000fe2000f8e02ff */
[----:B------:R-:W-:-:S03]  /*3980*/  IADD3 R26, P0, R33, R26, RZ ;  /* 0x0000001a211a7210 */ /* 0x000fc60007f1e0ff */
[----:B------:R-:W-:Y:S01]  /*3990*/  IMAD R5, R4, UR7, R5 ;  /* 0x0000000704057c24 */ /* 0x000fe2000f8e0205 */
[----:B------:R-:W-:Y:S02]  /*39a0*/  ULDC.64 UR6, c[0x0][0x5b0] ;  /* 0x00016c0000067ab9 */ /* 0x000fe40000000a00 */
[----:B------:R-:W-:Y:S02]  /*39b0*/  IMAD R29, R25, UR6, RZ ;  /* 0x00000006191d7c24 */ /* 0x000fe4000f8e02ff */
[----:B------:R-:W-:Y:S02]  /*39c0*/  IADD3.X R27, R32, R27, R5, P0, !PT ;  /* 0x0000001b201b7210 */ /* 0x000fe400007fe405 */
[----:B------:R-:W-:Y:S01]  /*39d0*/  ISETP.GE.AND P0, PT, R30, 0x1, PT ;  /* 0x000000011e00780c */ /* 0x000fe20003f06270 */
[C---:B------:R-:W-:Y:S02]  /*39e0*/  IMAD R29, R24.reuse, UR7, R29 ;  /* 0x00000007181d7c24 */ /* 0x040fe4000f8e021d */
[----:B------:R-:W-:Y:S01]  /*39f0*/  IMAD.WIDE.U32 R4, R24, UR6, R26 ;  /* 0x0000000618047c25 */ /* 0x000fe2000f8e001a */
[----:B------:R-:W-:-:S02]  /*3a00*/  ISETP.LT.OR P4, PT, R6, 0x1, !P0 ;  /* 0x000000010600780c */ /* 0x000fc40004781670 */
[----:B------:R-:W-:-:S04]  /*3a10*/  IADD3 R4, P1, R4, UR16, RZ ;  /* 0x0000001004047c10 */ /* 0x000fc8000ff3e0ff */
[----:B------:R-:W-:-:S07]  /*3a20*/  IADD3.X R5, R5, UR17, R29, P1, !PT ;  /* 0x0000001105057c10 */ /* 0x000fce0008ffe41d */
[----:B------:R-:W-:Y:S05]  /*3a30*/  @P4 BRA `(.L_x_45) ;  /* 0x0000000000044947 */ /* 0x000fea0003800000 */
[----:B------:R0:W5:Y:S02]  /*3a40*/  LDG.E.U8 R28, desc[UR20][R4.64] ;  /* 0x00000014041c7981 */ /* 0x000164000c1e1100 */
.L_x_45:
[----:B------:R-:W-:Y:S05]  /*3a50*/  BSYNC B1 ;  /* 0x0000000000017941 */ /* 0x000fea0003800000 */
.L_x_44:
[----:B-----5:R-:W-:Y:S01]  /*3a60*/  LOP3.LUT R28, R28, 0xff, RZ, 0xc0, !PT ;  /* 0x000000ff1c1c7812 */ /* 0x020fe200078ec0ff */
[----:B------:R-:W-:Y:S01]  /*3a70*/  BSSY B1, `(.L_x_46) ;  /* 0x000000b000017945 */ /* 0x000fe20003800000 */
[----:B------:R-:W-:Y:S02]  /*3a80*/  ISETP.LT.OR P3, PT, R6, 0x2, !P0 ;  /* 0x000000020600780c */ /* 0x000fe40004761670 */
[----:B------:R-:W-:-:S05]  /*3a90*/  F2FP.F16.E5M2.UNPACK_B R28, R28 ;  /* 0x0000001cff1c723e */ /* 0x000fca00020004ff */
[----:B------:R-:W-:-:S05]  /*3aa0*/  HADD2.F32 R28, -RZ, R28.H0_H0 ;  /* 0x2000001cff1c7230 */ /* 0x000fca0000004100 */
[----:B------:R-:W-:-:S04]  /*3ab0*/  FMUL R28, R28, R15 ;  /* 0x0000000f1c1c7220 */ /* 0x000fc80000400000 */
[----:B--2---:R-:W-:-:S05]  /*3ac0*/  FFMA R28, R151, R14, R28 ;  /* 0x0000000e971c7223 */ /* 0x004fca000000001c */
[----:B------:R-:W-:Y:S02]  /*3ad0*/  F2FP.SATFINITE.E5M2.F32.PACK_AB_MERGE_C R29, RZ, R28, RZ ;  /* 0x0000001cff1d723e */ /* 0x000fe400048060ff */
[----:B------:R-:W-:-:S03]  /*3ae0*/  PRMT R28, RZ, 0x7610, R28 ;  /* 0x00007610ff1c7816 */ /* 0x000fc6000000001c */
[----:B------:R1:W-:Y:S01]  /*3af0*/  @!P4 STG.E.U8 desc[UR20][R20.64], R29 ;  /* 0x0000001d1400c986 */ /* 0x0003e2000c101114 */
[----:B------:R-:W-:Y:S05]  /*3b00*/  @P3 BRA `(.L_x_47) ;  /* 0x0000000000043947 */ /* 0x000fea0003800000 */
[----:B------:R2:W5:Y:S02]  /*3b10*/  LDG.E.U8 R28, desc[UR20][R4.64+0x1] ;  /* 0x00000114041c7981 */ /* 0x000564000c1e1100 */
.L_x_47:
[----:B------:R-:W-:Y:S05]  /*3b20*/  BSYNC B1 ;  /* 0x0000000000017941 */ /* 0x000fea0003800000 */
.L_x_46:
[----:B-----5:R-:W-:Y:S01]  /*3b30*/  LOP3.LUT R28, R28, 0xff, RZ, 0xc0, !PT ;  /* 0x000000ff1c1c7812 */ /* 0x020fe200078ec0ff */
[----:B------:R-:W-:Y:S01]  /*3b40*/  BSSY B1, `(.L_x_48) ;  /* 0x0000013000017945 */ /* 0x000fe20003800000 */
[----:B-1----:R-:W-:Y:S02]  /*3b50*/  IADD3 R29, P1, R24, 0x8, RZ ;  /* 0x00000008181d7810 */ /* 0x002fe40007f3e0ff */
[----:B------:R-:W-:-:S03]  /*3b60*/  F2FP.F16.E5M2.UNPACK_B R28, R28 ;  /* 0x0000001cff1c723e */ /* 0x000fc600020004ff */
[----:B------:R-:W-:Y:S01]  /*3b70*/  IMAD.X R24, RZ, RZ, R25, P1 ;  /* 0x000000ffff187224 */ /* 0x000fe200008e0619 */
[----:B------:R-:W-:Y:S01]  /*3b80*/  ISETP.GE.AND P1, PT, R30, 0x9, PT ;  /* 0x000000091e00780c */ /* 0x000fe20003f26270 */
[----:B------:R-:W-:Y:S02]  /*3b90*/  HADD2.F32 R28, -RZ, R28.H0_H0 ;  /* 0x2000001cff1c7230 */ /* 0x000fe40000004100 */
[----:B------:R-:W-:Y:S01]  /*3ba0*/  IMAD R24, R24, UR6, RZ ;  /* 0x0000000618187c24 */ /* 0x000fe2000f8e02ff */
[----:B------:R-:W-:Y:S01]  /*3bb0*/  ISETP.LT.OR P5, PT, R6, 0x1, !P1 ;  /* 0x000000010600780c */ /* 0x000fe20004fa1670 */
[----:B------:R-:W-:-:S04]  /*3bc0*/  IMAD.WIDE.U32 R26, R29, UR6, R26 ;  /* 0x000000061d1a7c25 */ /* 0x000fc8000f8e001a */
[----:B------:R-:W-:Y:S01]  /*3bd0*/  FMUL R25, R28, R15 ;  /* 0x0000000f1c197220 */ /* 0x000fe20000400000 */
[----:B------:R-:W-:-:S03]  /*3be0*/  IMAD R29, R29, UR7, R24 ;  /* 0x000000071d1d7c24 */ /* 0x000fc6000f8e0218 */
[----:B------:R-:W-:Y:S01]  /*3bf0*/  FFMA R25, R146, R14, R25 ;  /* 0x0000000e92197223 */ /* 0x000fe20000000019 */
[----:B------:R-:W-:Y:S02]  /*3c00*/  IADD3 R24, P4, R26, UR16, RZ ;  /* 0x000000101a187c10 */ /* 0x000fe4000ff9e0ff */
[----:B------:R-:W-:Y:S02]  /*3c10*/  PRMT R26, RZ, 0x7610, R26 ;  /* 0x00007610ff1a7816 */ /* 0x000fe4000000001a */
[----:B------:R-:W-:Y:S02]  /*3c20*/  F2FP.SATFINITE.E5M2.F32.PACK_AB_MERGE_C R31, RZ, R25, RZ ;  /* 0x00000019ff1f723e */ /* 0x000fe400048060ff */
[----:B------:R-:W-:-:S03]  /*3c30*/  IADD3.X R25, R27, UR17, R29, P4, !PT ;  /* 0x000000111b197c10 */ /* 0x000fc6000a7fe41d */
[----:B------:R1:W-:Y:S01]  /*3c40*/  @!P3 STG.E.U8 desc[UR20][R20.64+0x1], R31 ;  /* 0x0000011f1400b986 */ /* 0x0003e2000c101114 */
[----:B------:R-:W-:Y:S05]  /*3c50*/  @P5 BRA `(.L_x_49) ;  /* 0x0000000000045947 */ /* 0x000fea0003800000 */
[----:B------:R3:W5:Y:S02]  /*3c60*/  LDG.E.U8 R26, desc[UR20][R24.64] ;  /* 0x00000014181a7981 */ /* 0x000764000c1e1100 */
.L_x_49:
[----:B------:R-:W-:Y:S05]  /*3c70*/  BSYNC B1 ;  /* 0x0000000000017941 */ /* 0x000fea0003800000 */
.L_x_48:
[----:B-----5:R-:W-:Y:S01]  /*3c80*/  LOP3.LUT R26, R26, 0xff, RZ, 0xc0, !PT ;  /* 0x000000ff1a1a7812 */ /* 0x020fe200078ec0ff */
[----:B------:R-:W-:Y:S01]  /*3c90*/  BSSY B1, `(.L_x_50) ;  /* 0x000000b000017945 */ /* 0x000fe20003800000 */
[----:B------:R-:W-:Y:S02]  /*3ca0*/  ISETP.LT.OR P3, PT, R6, 0x2, !P1 ;  /* 0x000000020600780c */ /* 0x000fe40004f61670 */
[----:B------:R-:W-:-:S05]  /*3cb0*/  F2FP.F16.E5M2.UNPACK_B R26, R26 ;  /* 0x0000001aff1a723e */ /* 0x000fca00020004ff */
[----:B------:R-:W-:-:S05]  /*3cc0*/  HADD2.F32 R26, -RZ, R26.H0_H0 ;  /* 0x2000001aff1a7230 */ /* 0x000fca0000004100 */
[----:B------:R-:W-:-:S04]  /*3cd0*/  FMUL R26, R26, R15 ;  /* 0x0000000f1a1a7220 */ /* 0x000fc80000400000 */
[----:B------:R-:W-:-:S05]  /*3ce0*/  FFMA R26, R149, R14, R26 ;  /* 0x0000000e951a7223 */ /* 0x000fca000000001a */
[----:B------:R-:W-:Y:S02]  /*3cf0*/  F2FP.SATFINITE.E5M2.F32.PACK_AB_MERGE_C R27, RZ, R26, RZ ;  /* 0x0000001aff1b723e */ /* 0x000fe400048060ff */
[----:B------:R-:W-:-:S03]  /*3d00*/  PRMT R26, RZ, 0x7610, R26 ;  /* 0x00007610ff1a7816 */ /* 0x000fc6000000001a */
[----:B------:R4:W-:Y:S01]  /*3d10*/  @!P5 STG.E.U8 desc[UR20][R18.64], R27 ;  /* 0x0000001b1200d986 */ /* 0x0009e2000c101114 */
[----:B------:R-:W-:Y:S05]  /*3d20*/  @P3 BRA `(.L_x_51) ;  /* 0x0000000000043947 */ /* 0x000fea0003800000 */
[----:B------:R0:W5:Y:S02]  /*3d30*/  LDG.E.U8 R26, desc[UR20][R24.64+0x1] ;  /* 0x00000114181a7981 */ /* 0x000164000c1e1100 */
.L_x_51:
[----:B------:R-:W-:Y:S05]  /*3d40*/  BSYNC B1 ;  /* 0x0000000000017941 */ /* 0x000fea0003800000 */
.L_x_50:
[----:B-----5:R-:W-:Y:S01]  /*3d50*/  LOP3.LUT R26, R26, 0xff, RZ, 0xc0, !PT ;  /* 0x000000ff1a1a7812 */ /* 0x020fe200078ec0ff */
[----:B------:R-:W-:Y:S01]  /*3d60*/  BSSY B1, `(.L_x_52) ;  /* 0x000000b000017945 */ /* 0x000fe20003800000 */
[----:B------:R-:W-:Y:S02]  /*3d70*/  ISETP.LT.OR P4, PT, R6, 0x9, !P0 ;  /* 0x000000090600780c */ /* 0x000fe40004781670 */
[----:B------:R-:W-:-:S05]  /*3d80*/  F2FP.F16.E5M2.UNPACK_B R26, R26 ;  /* 0x0000001aff1a723e */ /* 0x000fca00020004ff */
[----:B------:R-:W-:-:S05]  /*3d90*/  HADD2.F32 R26, -RZ, R26.H0_H0 ;  /* 0x2000001aff1a7230 */ /* 0x000fca0000004100 */
[----:B----4-:R-:W-:Y:S01]  /*3da0*/  FMUL R27, R26, R15 ;  /* 0x0000000f1a1b7220 */ /* 0x010fe20000400000 */
[----:B------:R-:W-:-:S03]  /*3db0*/  PRMT R26, RZ, 0x7610, R26 ;  /* 0x00007610ff1a7816 */ /* 0x000fc6000000001a */
[----:B------:R-:W-:-:S05]  /*3dc0*/  FFMA R27, R144, R14, R27 ;  /* 0x0000000e901b7223 */ /* 0x000fca000000001b */
[----:B------:R-:W-:-:S05]  /*3dd0*/  F2FP.SATFINITE.E5M2.F32.PACK_AB_MERGE_C R27, RZ, R27, RZ ;  /* 0x0000001bff1b723e */ /* 0x000fca00048060ff */
[----:B------:R4:W-:Y:S01]  /*3de0*/  @!P3 STG.E.U8 desc[UR20][R18.64+0x1], R27 ;  /* 0x0000011b1200b986 */ /* 0x0009e2000c101114 */
[----:B------:R-:W-:Y:S05]  /*3df0*/  @P4 BRA `(.L_x_53) ;  /* 0x0000000000044947 */ /* 0x000fea0003800000 */
[----:B------:R0:W5:Y:S02]  /*3e00*/  LDG.E.U8 R26, desc[UR20][R4.64+0x8] ;  /* 0x00000814041a7981 */ /* 0x000164000c1e1100 */
.L_x_53:
[----:B------:R-:W-:Y:S05]  /*3e10*/  BSYNC B1 ;  /* 0x0000000000017941 */ /* 0x000fea0003800000 */
.L_x_52:
[----:B-----5:R-:W-:Y:S01]  /*3e20*/  LOP3.LUT R26, R26, 0xff, RZ, 0xc0, !PT ;  /* 0x000000ff1a1a7812 */ /* 0x020fe200078ec0ff */
[----:B------:R-:W-:Y:S01]  /*3e30*/  BSSY B1, `(.L_x_54) ;  /* 0x000000b000017945 */ /* 0x000fe20003800000 */
[----:B------:R-:W-:Y:S02]  /*3e40*/  ISETP.LT.OR P3, PT, R6, 0xa, !P0 ;  /* 0x0000000a0600780c */ /* 0x000fe40004761670 */
[----:B------:R-:W-:-:S05]  /*3e50*/  F2FP.F16.E5M2.UNPACK_B R26, R26 ;  /* 0x0000001aff1a723e */ /* 0x000fca00020004ff */
[----:B------:R-:W-:-:S05]  /*3e60*/  HADD2.F32 R26, -RZ, R26.H0_H0 ;  /* 0x2000001aff1a7230 */ /* 0x000fca0000004100 */
[----:B------:R-:W-:-:S04]  /*3e70*/  FMUL R26, R26, R15 ;  /* 0x0000000f1a1a7220 */ /* 0x000fc80000400000 */
[----:B------:R-:W-:-:S05]  /*3e80*/  FFMA R26, R147, R14, R26 ;  /* 0x0000000e931a7223 */ /* 0x000fca000000001a */
[----:B----4-:R-:W-:Y:S02]  /*3e90*/  F2FP.SATFINITE.E5M2.F32.PACK_AB_MERGE_C R27, RZ, R26, RZ ;  /* 0x0000001aff1b723e */ /* 0x010fe400048060ff */
[----:B------:R-:W-:-:S03]  /*3ea0*/  PRMT R26, RZ, 0x7610, R26 ;  /* 0x00007610ff1a7816 */ /* 0x000fc6000000001a */
[----:B------:R4:W-:Y:S01]  /*3eb0*/  @!P4 STG.E.U8 desc[UR20][R20.64+0x8], R27 ;  /* 0x0000081b1400c986 */ /* 0x0009e2000c101114 */
[----:B------:R-:W-:Y:S05]  /*3ec0*/  @P3 BRA `(.L_x_55) ;  /* 0x0000000000043947 */ /* 0x000fea0003800000 */
[----:B------:R0:W5:Y:S02]  /*3ed0*/  LDG.E.U8 R26, desc[UR20][R4.64+0x9] ;  /* 0x00000914041a7981 */ /* 0x000164000c1e1100 */
.L_x_55:
[----:B------:R-:W-:Y:S05]  /*3ee0*/  BSYNC B1 ;  /* 0x0000000000017941 */ /* 0x000fea0003800000 */
.L_x_54:
        /* <DEDUP_REMOVED lines=12> */
.L_x_57:
[----:B------:R-:W-:Y:S05]  /*3fb0*/  BSYNC B1 ;  /* 0x0000000000017941 */ /* 0x000fea0003800000 */
.L_x_56:
        /* <DEDUP_REMOVED lines=12> */
.L_x_59:
[----:B------:R-:W-:Y:S05]  /*4080*/  BSYNC B1 ;  /* 0x0000000000017941 */ /* 0x000fea0003800000 */
.L_x_58:
        /* <DEDUP_REMOVED lines=12> */
.L_x_61:
[----:B------:R-:W-:Y:S05]  /*4150*/  BSYNC B1 ;  /* 0x0000000000017941 */ /* 0x000fea0003800000 */
.L_x_60:
        /* <DEDUP_REMOVED lines=12> */
.L_x_63:
[----:B------:R-:W-:Y:S05]  /*4220*/  BSYNC B1 ;  /* 0x0000000000017941 */ /* 0x000fea0003800000 */
.L_x_62:
        /* <DEDUP_REMOVED lines=12> */
.L_x_65:
[----:B------:R-:W-:Y:S05]  /*42f0*/  BSYNC B1 ;  /* 0x0000000000017941 */ /* 0x000fea0003800000 */
.L_x_64:
        /* <DEDUP_REMOVED lines=12> */
.L_x_67:
[----:B------:R-:W-:Y:S05]  /*43c0*/  BSYNC B1 ;  /* 0x0000000000017941 */ /* 0x000fea0003800000 */
.L_x_66:
        /* <DEDUP_REMOVED lines=12> */
.L_x_69:
[----:B------:R-:W-:Y:S05]  /*4490*/  BSYNC B1 ;  /* 0x0000000000017941 */ /* 0x000fea0003800000 */
.L_x_68:
        /* <DEDUP_REMOVED lines=12> */
.L_x_71:
[----:B------:R-:W-:Y:S05]  /*4560*/  BSYNC B1 ;  /* 0x0000000000017941 */ /* 0x000fea0003800000 */
.L_x_70:
        /* <DEDUP_REMOVED lines=12> */
.L_x_73:
[----:B------:R-:W-:Y:S05]  /*4630*/  BSYNC B1 ;  /* 0x0000000000017941 */ /* 0x000fea0003800000 */
.L_x_72:
        /* <DEDUP_REMOVED lines=12> */
.L_x_75:
[----:B------:R-:W-:Y:S05]  /*4700*/  BSYNC B1 ;  /* 0x0000000000017941 */ /* 0x000fea0003800000 */
.L_x_74:
        /* <DEDUP_REMOVED lines=12> */
.L_x_77:
[----:B------:R-:W-:Y:S05]  /*47d0*/  BSYNC B1 ;  /* 0x0000000000017941 */ /* 0x000fea0003800000 */
.L_x_76:
        /* <DEDUP_REMOVED lines=12> */
.L_x_79:
[----:B------:R-:W-:Y:S05]  /*48a0*/  BSYNC B1 ;  /* 0x0000000000017941 */ /* 0x000fea0003800000 */
.L_x_78:
        /* <DEDUP_REMOVED lines=12> */
.L_x_81:
[----:B------:R-:W-:Y:S05]  /*4970*/  BSYNC B1 ;  /* 0x0000000000017941 */ /* 0x000fea0003800000 */
.L_x_80:
        /* <DEDUP_REMOVED lines=12> */
.L_x_83:
[----:B------:R-:W-:Y:S05]  /*4a40*/  BSYNC B1 ;  /* 0x0000000000017941 */ /* 0x000fea0003800000 */
.L_x_82:
        /* <DEDUP_REMOVED lines=12> */
.L_x_85:
[----:B------:R-:W-:Y:S05]  /*4b10*/  BSYNC B1 ;  /* 0x0000000000017941 */ /* 0x000fea0003800000 */
.L_x_84:
        /* <DEDUP_REMOVED lines=12> */
.L_x_87:
[----:B------:R-:W-:Y:S05]  /*4be0*/  BSYNC B1 ;  /* 0x0000000000017941 */ /* 0x000fea0003800000 */
.L_x_86:
        /* <DEDUP_REMOVED lines=12> */
.L_x_89:
[----:B------:R-:W-:Y:S05]  /*4cb0*/  BSYNC B1 ;  /* 0x0000000000017941 */ /* 0x000fea0003800000 */
.L_x_88:
        /* <DEDUP_REMOVED lines=12> */
.L_x_91:
[----:B------:R-:W-:Y:S05]  /*4d80*/  BSYNC B1 ;  /* 0x0000000000017941 */ /* 0x000fea0003800000 */
.L_x_90:
        /* <DEDUP_REMOVED lines=12> */
.L_x_93:
[----:B------:R-:W-:Y:S05]  /*4e50*/  BSYNC B1 ;  /* 0x0000000000017941 */ /* 0x000fea0003800000 */
.L_x_92:
        /* <DEDUP_REMOVED lines=12> */
.L_x_95:
[----:B------:R-:W-:Y:S05]  /*4f20*/  BSYNC B1 ;  /* 0x0000000000017941 */ /* 0x000fea0003800000 */
.L_x_94:
        /* <DEDUP_REMOVED lines=12> */
.L_x_97:
[----:B------:R-:W-:Y:S05]  /*4ff0*/  BSYNC B1 ;  /* 0x0000000000017941 */ /* 0x000fea0003800000 */
.L_x_96:
        /* <DEDUP_REMOVED lines=12> */
.L_x_99:
[----:B------:R-:W-:Y:S05]  /*50c0*/  BSYNC B1 ;  /* 0x0000000000017941 */ /* 0x000fea0003800000 */
.L_x_98:
        /* <DEDUP_REMOVED lines=12> */
.L_x_101:
[----:B------:R-:W-:Y:S05]  /*5190*/  BSYNC B1 ;  /* 0x0000000000017941 */ /* 0x000fea0003800000 */
.L_x_100:
        /* <DEDUP_REMOVED lines=12> */
.L_x_103:
[----:B------:R-:W-:Y:S05]  /*5260*/  BSYNC B1 ;  /* 0x0000000000017941 */ /* 0x000fea0003800000 */
.L_x_102:
        /* <DEDUP_REMOVED lines=12> */
.L_x_105:
[----:B------:R-:W-:Y:S05]  /*5330*/  BSYNC B1 ;  /* 0x0000000000017941 */ /* 0x000fea0003800000 */
.L_x_104:
        /* <DEDUP_REMOVED lines=12> */
.L_x_107:
[----:B------:R-:W-:Y:S05]  /*5400*/  BSYNC B1 ;  /* 0x0000000000017941 */ /* 0x000fea0003800000 */
.L_x_106:
        /* <DEDUP_REMOVED lines=12> */
.L_x_109:
[----:B------:R-:W-:Y:S05]  /*54d0*/  BSYNC B1 ;  /* 0x0000000000017941 */ /* 0x000fea0003800000 */
.L_x_108:
        /* <DEDUP_REMOVED lines=12> */
.L_x_111:
[----:B------:R-:W-:Y:S05]  /*55a0*/  BSYNC B1 ;  /* 0x0000000000017941 */ /* 0x000fea0003800000 */
.L_x_110:
        /* <DEDUP_REMOVED lines=12> */
.L_x_113:
[----:B------:R-:W-:Y:S05]  /*5670*/  BSYNC B1 ;  /* 0x0000000000017941 */ /* 0x000fea0003800000 */
.L_x_112:
        /* <DEDUP_REMOVED lines=12> */
.L_x_115:
[----:B------:R-:W-:Y:S05]  /*5740*/  BSYNC B1 ;  /* 0x0000000000017941 */ /* 0x000fea0003800000 */
.L_x_114:
        /* <DEDUP_REMOVED lines=12> */
.L_x_117:
[----:B------:R-:W-:Y:S05]  /*5810*/  BSYNC B1 ;  /* 0x0000000000017941 */ /* 0x000fea0003800000 */
.L_x_116:
        /* <DEDUP_REMOVED lines=12> */
.L_x_119:
[----:B------:R-:W-:Y:S05]  /*58e0*/  BSYNC B1 ;  /* 0x0000000000017941 */ /* 0x000fea0003800000 */
.L_x_118:
        /* <DEDUP_REMOVED lines=12> */
.L_x_121:
[----:B------:R-:W-:Y:S05]  /*59b0*/  BSYNC B1 ;  /* 0x0000000000017941 */ /* 0x000fea0003800000 */
.L_x_120:
        /* <DEDUP_REMOVED lines=12> */
.L_x_123:
[----:B------:R-:W-:Y:S05]  /*5a80*/  BSYNC B1 ;  /* 0x0000000000017941 */ /* 0x000fea0003800000 */
.L_x_122:
        /* <DEDUP_REMOVED lines=12> */
.L_x_125:
[----:B------:R-:W-:Y:S05]  /*5b50*/  BSYNC B1 ;  /* 0x0000000000017941 */ /* 0x000fea0003800000 */
.L_x_124:
        /* <DEDUP_REMOVED lines=12> */
.L_x_127:
[----:B------:R-:W-:Y:S05]  /*5c20*/  BSYNC B1 ;  /* 0x0000000000017941 */ /* 0x000fea0003800000 */
.L_x_126:
        /* <DEDUP_REMOVED lines=12> */
.L_x_129:
[----:B------:R-:W-:Y:S05]  /*5cf0*/  BSYNC B1 ;  /* 0x0000000000017941 */ /* 0x000fea0003800000 */
.L_x_128:
        /* <DEDUP_REMOVED lines=12> */
.L_x_131:
[----:B------:R-:W-:Y:S05]  /*5dc0*/  BSYNC B1 ;  /* 0x0000000000017941 */ /* 0x000fea0003800000 */
.L_x_130:
        /* <DEDUP_REMOVED lines=12> */
.L_x_133:
[----:B------:R-:W-:Y:S05]  /*5e90*/  BSYNC B1 ;  /* 0x0000000000017941 */ /* 0x000fea0003800000 */
.L_x_132:
        /* <DEDUP_REMOVED lines=12> */
.L_x_135:
[----:B------:R-:W-:Y:S05]  /*5f60*/  BSYNC B1 ;  /* 0x0000000000017941 */ /* 0x000fea0003800000 */
.L_x_134:
        /* <DEDUP_REMOVED lines=12> */
.L_x_137:
[----:B------:R-:W-:Y:S05]  /*6030*/  BSYNC B1 ;  /* 0x0000000000017941 */ /* 0x000fea0003800000 */
.L_x_136:
        /* <DEDUP_REMOVED lines=12> */
.L_x_139:
[----:B------:R-:W-:Y:S05]  /*6100*/  BSYNC B1 ;  /* 0x0000000000017941 */ /* 0x000fea0003800000 */
.L_x_138:
        /* <DEDUP_REMOVED lines=12> */
.L_x_141:
[----:B------:R-:W-:Y:S05]  /*61d0*/  BSYNC B1 ;  /* 0x0000000000017941 */ /* 0x000fea0003800000 */
.L_x_140:
        /* <DEDUP_REMOVED lines=12> */
.L_x_143:
[----:B------:R-:W-:Y:S05]  /*62a0*/  BSYNC B1 ;  /* 0x0000000000017941 */ /* 0x000fea0003800000 */
.L_x_142:
        /* <DEDUP_REMOVED lines=12> */
.L_x_145:
[----:B------:R-:W-:Y:S05]  /*6370*/  BSYNC B1 ;  /* 0x0000000000017941 */ /* 0x000fea0003800000 */
.L_x_144:
        /* <DEDUP_REMOVED lines=12> */
.L_x_147:
[----:B------:R-:W-:Y:S05]  /*6440*/  BSYNC B1 ;  /* 0x0000000000017941 */ /* 0x000fea0003800000 */
.L_x_146:
        /* <DEDUP_REMOVED lines=12> */
.L_x_149:
[----:B------:R-:W-:Y:S05]  /*6510*/  BSYNC B1 ;  /* 0x0000000000017941 */ /* 0x000fea0003800000 */
.L_x_148:
        /* <DEDUP_REMOVED lines=12> */
.L_x_151:
[----:B------:R-:W-:Y:S05]  /*65e0*/  BSYNC B1 ;  /* 0x0000000000017941 */ /* 0x000fea0003800000 */
.L_x_150:
        /* <DEDUP_REMOVED lines=12> */
.L_x_153:
[----:B------:R-:W-:Y:S05]  /*66b0*/  BSYNC B1 ;  /* 0x0000000000017941 */ /* 0x000fea0003800000 */
.L_x_152:
        /* <DEDUP_REMOVED lines=12> */
.L_x_155:
[----:B------:R-:W-:Y:S05]  /*6780*/  BSYNC B1 ;  /* 0x0000000000017941 */ /* 0x000fea0003800000 */
.L_x_154:
        /* <DEDUP_REMOVED lines=12> */
.L_x_157:
[----:B------:R-:W-:Y:S05]  /*6850*/  BSYNC B1 ;  /* 0x0000000000017941 */ /* 0x000fea0003800000 */
.L_x_156:
        /* <DEDUP_REMOVED lines=12> */
.L_x_159:
[----:B------:R-:W-:Y:S05]  /*6920*/  BSYNC B1 ;  /* 0x0000000000017941 */ /* 0x000fea0003800000 */
.L_x_158:
        /* <DEDUP_REMOVED lines=12> */
.L_x_161:
[----:B------:R-:W-:Y:S05]  /*69f0*/  BSYNC B1 ;  /* 0x0000000000017941 */ /* 0x000fea0003800000 */
.L_x_160:
        /* <DEDUP_REMOVED lines=12> */
.L_x_163:
[----:B------:R-:W-:Y:S05]  /*6ac0*/  BSYNC B1 ;  /* 0x0000000000017941 */ /* 0x000fea0003800000 */
.L_x_162:
        /* <DEDUP_REMOVED lines=12> */
.L_x_165:
[----:B------:R-:W-:Y:S05]  /*6b90*/  BSYNC B1 ;  /* 0x0000000000017941 */ /* 0x000fea0003800000 */
.L_x_164:
[----:B-----5:R-:W-:Y:S01]  /*6ba0*/  LOP3.LUT R26, R26, 0xff, RZ, 0xc0, !PT ;  /* 0x000000ff1a1a7812 */ /* 0x020fe200078ec0ff */
[----:B------:R-:W-:Y:S01]  /*6bb0*/  BSSY B1, `(.L_x_166) ;  /* 0x000000b000017945 */ /* 0x000fe20003800000 */
[----:B------:R-:W-:Y:S02]  /*6bc0*/  ISETP.LT.OR P0, PT, R6, 0x7a, !P0 ;  /* 0x0000007a0600780c */ /* 0x000fe40004701670 */
[----:B------:R-:W-:-:S05]  /*6bd0*/  F2FP.F16.E5M2.UNPACK_B R26, R26 ;  /* 0x0000001aff1a723e */ /* 0x000fca00020004ff */
[----:B------:R-:W-:-:S05]  /*6be0*/  HADD2.F32 R26, -RZ, R26.H0_H0 ;  /* 0x2000001aff1a7230 */ /* 0x000fca0000004100 */
[----:B------:R-:W-:-:S04]  /*6bf0*/  FMUL R26, R26, R15 ;  /* 0x0000000f1a1a7220 */ /* 0x000fc80000400000 */
[----:B------:R-:W-:Y:S01]  /*6c00*/  FFMA R26, R23, R14, R26 ;  /* 0x0000000e171a7223 */ /* 0x000fe2000000001a */
[----:B------:R-:W-:-:S04]  /*6c10*/  PRMT R23, RZ, 0x7610, R23 ;  /* 0x00007610ff177816 */ /* 0x000fc80000000017 */
[----:B----4-:R-:W-:-:S05]  /*6c20*/  F2FP.SATFINITE.E5M2.F32.PACK_AB_MERGE_C R27, RZ, R26, RZ ;  /* 0x0000001aff1b723e */ /* 0x010fca00048060ff */
[----:B------:R4:W-:Y:S01]  /*6c30*/  @!P4 STG.E.U8 desc[UR20][R20.64+0x78], R27 ;  /* 0x0000781b1400c986 */ /* 0x0009e2000c101114 */
[----:B------:R-:W-:Y:S05]  /*6c40*/  @P0 BRA `(.L_x_167) ;  /* 0x0000000000040947 */ /* 0x000fea0003800000 */
[----:B------:R0:W5:Y:S02]  /*6c50*/  LDG.E.U8 R23, desc[UR20][R4.64+0x79] ;  /* 0x0000791404177981 */ /* 0x000164000c1e1100 */
.L_x_167:
[----:B------:R-:W-:Y:S05]  /*6c60*/  BSYNC B1 ;  /* 0x0000000000017941 */ /* 0x000fea0003800000 */
.L_x_166:
[----:B-----5:R-:W-:Y:S01]  /*6c70*/  LOP3.LUT R23, R23, 0xff, RZ, 0xc0, !PT ;  /* 0x000000ff17177812 */ /* 0x020fe200078ec0ff */
[----:B------:R-:W-:Y:S01]  /*6c80*/  BSSY B1, `(.L_x_168) ;  /* 0x000000b000017945 */ /* 0x000fe20003800000 */
[----:B------:R-:W-:Y:S02]  /*6c90*/  ISETP.LT.OR P3, PT, R6, 0x79, !P1 ;  /* 0x000000790600780c */ /* 0x000fe40004f61670 */
[----:B------:R-:W-:-:S05]  /*6ca0*/  F2FP.F16.E5M2.UNPACK_B R23, R23 ;  /* 0x00000017ff17723e */ /* 0x000fca00020004ff */
[----:B0-2---:R-:W-:-:S05]  /*6cb0*/  HADD2.F32 R4, -RZ, R23.H0_H0 ;  /* 0x20000017ff047230 */ /* 0x005fca0000004100 */
[----:B------:R-:W-:Y:S01]  /*6cc0*/  FMUL R5, R4, R15 ;  /* 0x0000000f04057220 */ /* 0x000fe20000400000 */
[----:B------:R-:W-:-:S03]  /*6cd0*/  PRMT R4, RZ, 0x7610, R4 ;  /* 0x00007610ff047816 */ /* 0x000fc60000000004 */
[----:B------:R-:W-:-:S05]  /*6ce0*/  FFMA R5, R22, R14, R5 ;  /* 0x0000000e16057223 */ /* 0x000fca0000000005 */
[----:B------:R-:W-:-:S05]  /*6cf0*/  F2FP.SATFINITE.E5M2.F32.PACK_AB_MERGE_C R5, RZ, R5, RZ ;  /* 0x00000005ff05723e */ /* 0x000fca00048060ff */
[----:B------:R0:W-:Y:S01]  /*6d00*/  @!P0 STG.E.U8 desc[UR20][R20.64+0x79], R5 ;  /* 0x0000790514008986 */ /* 0x0001e2000c101114 */
[----:B------:R-:W-:Y:S05]  /*6d10*/  @P3 BRA `(.L_x_169) ;  /* 0x0000000000043947 */ /* 0x000fea0003800000 */
[----:B------:R2:W5:Y:S02]  /*6d20*/  LDG.E.U8 R4, desc[UR20][R24.64+0x78] ;  /* 0x0000781418047981 */ /* 0x000564000c1e1100 */
.L_x_169:
[----:B------:R-:W-:Y:S05]  /*6d30*/  BSYNC B1 ;  /* 0x0000000000017941 */ /* 0x000fea0003800000 */
.L_x_168:
[----:B-----5:R-:W-:Y:S01]  /*6d40*/  LOP3.LUT R4, R4, 0xff, RZ, 0xc0, !PT ;  /* 0x000000ff04047812 */ /* 0x020fe200078ec0ff */
[----:B------:R-:W-:Y:S01]  /*6d50*/  BSSY B1, `(.L_x_170) ;  /* 0x000000b000017945 */ /* 0x000fe20003800000 */
[----:B------:R-:W-:Y:S02]  /*6d60*/  ISETP.LT.OR P1, PT, R6, 0x7a, !P1 ;  /* 0x0000007a0600780c */ /* 0x000fe40004f21670 */
[----:B------:R-:W-:-:S05]  /*6d70*/  F2FP.F16.E5M2.UNPACK_B R4, R4 ;  /* 0x00000004ff04723e */ /* 0x000fca00020004ff */
[----:B------:R-:W-:-:S05]  /*6d80*/  HADD2.F32 R4, -RZ, R4.H0_H0 ;  /* 0x20000004ff047230 */ /* 0x000fca0000004100 */
[----:B------:R-:W-:-:S04]  /*6d90*/  FMUL R4, R4, R15 ;  /* 0x0000000f04047220 */ /* 0x000fc80000400000 */
[----:B------:R-:W-:-:S05]  /*6da0*/  FFMA R4, R89, R14, R4 ;  /* 0x0000000e59047223 */ /* 0x000fca0000000004 */
[----:B0-----:R-:W-:Y:S02]  /*6db0*/  F2FP.SATFINITE.E5M2.F32.PACK_AB_MERGE_C R5, RZ, R4, RZ ;  /* 0x00000004ff05723e */ /* 0x001fe400048060ff */
[----:B------:R-:W-:-:S03]  /*6dc0*/  PRMT R4, RZ, 0x7610, R4 ;  /* 0x00007610ff047816 */ /* 0x000fc60000000004 */
[----:B------:R0:W-:Y:S01]  /*6dd0*/  @!P3 STG.E.U8 desc[UR20][R18.64+0x78], R5 ;  /* 0x000078051200b986 */ /* 0x0001e2000c101114 */
[----:B------:R-:W-:Y:S05]  /*6de0*/  @P1 BRA `(.L_x_171) ;  /* 0x0000000000041947 */ /* 0x000fea0003800000 */
[----:B------:R0:W5:Y:S02]  /*6df0*/  LDG.E.U8 R4, desc[UR20][R24.64+0x79] ;  /* 0x0000791418047981 */ /* 0x000164000c1e1100 */
.L_x_171:
[----:B------:R-:W-:Y:S05]  /*6e00*/  BSYNC B1 ;  /* 0x0000000000017941 */ /* 0x000fea0003800000 */
.L_x_170:
[----:B------:R-:W-:Y:S05]  /*6e10*/  @P1 BRA `(.L_x_172) ;  /* 0x0000001000281947 */ /* 0x000fea0003800000 */
[----:B-----5:R-:W-:-:S04]  /*6e20*/  LOP3.LUT R4, R4, 0xff, RZ, 0xc0, !PT ;  /* 0x000000ff04047812 */ /* 0x020fc800078ec0ff */
[----:B------:R-:W-:-:S05]  /*6e30*/  F2FP.F16.E5M2.UNPACK_B R4, R4 ;  /* 0x00000004ff04723e */ /* 0x000fca00020004ff */
[----:B------:R-:W-:-:S05]  /*6e40*/  HADD2.F32 R4, -RZ, R4.H0_H0 ;  /* 0x20000004ff047230 */ /* 0x000fca0000004100 */
[----:B0-----:R-:W-:-:S04]  /*6e50*/  FMUL R5, R4, R15 ;  /* 0x0000000f04057220 */ /* 0x001fc80000400000 */
[----:B------:R-:W-:-:S05]  /*6e60*/  FFMA R5, R88, R14, R5 ;  /* 0x0000000e58057223 */ /* 0x000fca0000000005 */
[----:B------:R-:W-:-:S05]  /*6e70*/  F2FP.SATFINITE.E5M2.F32.PACK_AB_MERGE_C R5, RZ, R5, RZ ;  /* 0x00000005ff05723e */ /* 0x000fca00048060ff */
[----:B------:R0:W-:Y:S01]  /*6e80*/  STG.E.U8 desc[UR20][R18.64+0x79], R5 ;  /* 0x0000790512007986 */ /* 0x0001e2000c101114 */
[----:B------:R-:W-:Y:S05]  /*6e90*/  BRA `(.L_x_172) ;  /* 0x0000001000087947 */ /* 0x000fea0003800000 */
.L_x_43:
[----:B------:R-:W-:Y:S01]  /*6ea0*/  ISETP.GE.AND P1, PT, R30, 0x1, PT ;  /* 0x000000011e00780c */ /* 0x000fe20003f26270 */
[-C--:B--2---:R-:W-:Y:S01]  /*6eb0*/  FMUL R151, R151, R14.reuse ;  /* 0x0000000e97977220 */ /* 0x084fe20000400000 */
[-C--:B------:R-:W-:Y:S01]  /*6ec0*/  FMUL R146, R146, R14.reuse ;  /* 0x0000000e92927220 */ /* 0x080fe20000400000 */
[----:B------:R-:W-:Y:S01]  /*6ed0*/  ISETP.GE.AND P0, PT, R30, 0x9, PT ;  /* 0x000000091e00780c */ /* 0x000fe20003f06270 */
[-C--:B------:R-:W-:Y:S01]  /*6ee0*/  FMUL R149, R149, R14.reuse ;  /* 0x0000000e95957220 */ /* 0x080fe20000400000 */
[----:B------:R-:W-:Y:S01]  /*6ef0*/  ISETP.LT.OR P4, PT, R6, 0x1, !P1 ;  /* 0x000000010600780c */ /* 0x000fe20004f81670 */
[-C--:B------:R-:W-:Y:S01]  /*6f00*/  FMUL R144, R144, R14.reuse ;  /* 0x0000000e90907220 */ /* 0x080fe20000400000 */
[----:B------:R-:W-:Y:S01]  /*6f10*/  ISETP.LT.OR P5, PT, R6, 0x2, !P1 ;  /* 0x000000020600780c */ /* 0x000fe20004fa1670 */
[-C--:B------:R-:W-:Y:S01]  /*6f20*/  FMUL R147, R147, R14.reuse ;  /* 0x0000000e93937220 */ /* 0x080fe20000400000 */
[----:B------:R-:W-:Y:S01]  /*6f30*/  F2FP.SATFINITE.E5M2.F32.PACK_AB_MERGE_C R151, RZ, R151, RZ ;  /* 0x00000097ff97723e */ /* 0x000fe200048060ff */
[----:B------:R-:W-:Y:S01]  /*6f40*/  FMUL R142, R142, R14 ;  /* 0x0000000e8e8e7220 */ /* 0x000fe20000400000 */
[----:B------:R-:W-:Y:S01]  /*6f50*/  F2FP.SATFINITE.E5M2.F32.PACK_AB_MERGE_C R5, RZ, R146, RZ ;  /* 0x00000092ff05723e */ /* 0x000fe200048060ff */
[-C--:B------:R-:W-:Y:S01]  /*6f60*/  FMUL R145, R145, R14.reuse ;  /* 0x0000000e91917220 */ /* 0x080fe20000400000 */
[----:B------:R-:W-:Y:S01]  /*6f70*/  ISETP.LT.OR P3, PT, R6, 0x1, !P0 ;  /* 0x000000010600780c */ /* 0x000fe20004761670 */
[-C--:B------:R-:W-:Y:S01]  /*6f80*/  FMUL R140, R140, R14.reuse ;  /* 0x0000000e8c8c7220 */ /* 0x080fe20000400000 */
[C---:B------:R-:W-:Y:S01]  /*6f90*/  ISETP.LT.OR P6, PT, R6.reuse, 0xa, !P1 ;  /* 0x0000000a0600780c */ /* 0x040fe20004fc1670 */
[-C--:B------:R-:W-:Y:S01]  /*6fa0*/  FMUL R143, R143, R14.reuse ;  /* 0x0000000e8f8f7220 */ /* 0x080fe20000400000 */
[----:B------:R-:W-:Y:S01]  /*6fb0*/  F2FP.SATFINITE.E5M2.F32.PACK_AB_MERGE_C R149, RZ, R149, RZ ;  /* 0x00000095ff95723e */ /* 0x000fe200048060ff */
[----:B------:R-:W-:Y:S01]  /*6fc0*/  @!P4 STG.E.U8 desc[UR20][R20.64], R151 ;  /* 0x000000971400c986 */ /* 0x000fe2000c101114 */
[----:B------:R-:W-:Y:S01]  /*6fd0*/  ISETP.LT.OR P4, PT, R6, 0x2, !P0 ;  /* 0x000000020600780c */ /* 0x000fe20004781670 */
[----:B------:R-:W-:Y:S01]  /*6fe0*/  FMUL R138, R138, R14 ;  /* 0x0000000e8a8a7220 */ /* 0x000fe20000400000 */
[----:B------:R-:W-:Y:S01]  /*6ff0*/  F2FP.SATFINITE.E5M2.F32.PACK_AB_MERGE_C R25, RZ, R144, RZ ;  /* 0x00000090ff19723e */ /* 0x000fe200048060ff */
[----:B------:R0:W-:Y:S01]  /*7000*/  @!P5 STG.E.U8 desc[UR20][R20.64+0x1], R5 ;  /* 0x000001051400d986 */ /* 0x0001e2000c101114 */
[C---:B------:R-:W-:Y:S01]  /*7010*/  ISETP.LT.OR P5, PT, R6.reuse, 0x9, !P1 ;  /* 0x000000090600780c */ /* 0x040fe20004fa1670 */
[-C--:B------:R-:W-:Y:S01]  /*7020*/  FMUL R141, R141, R14.reuse ;  /* 0x0000000e8d8d7220 */ /* 0x080fe20000400000 */
[----:B------:R-:W-:Y:S01]  /*7030*/  F2FP.SATFINITE.E5M2.F32.PACK_AB_MERGE_C R147, RZ, R147, RZ ;  /* 0x00000093ff93723e */ /* 0x000fe200048060ff */
[----:B------:R-:W-:Y:S01]  /*7040*/  @!P3 STG.E.U8 desc[UR20][R18.64], R149 ;  /* 0x000000951200b986 */ /* 0x000fe2000c101114 */
[----:B------:R-:W-:Y:S01]  /*7050*/  ISETP.LT.OR P3, PT, R6, 0x9, !P0 ;  /* 0x000000090600780c */ /* 0x000fe20004761670 */
[-C--:B------:R-:W-:Y:S01]  /*7060*/  FMUL R136, R136, R14.reuse ;  /* 0x0000000e88887220 */ /* 0x080fe20000400000 */
[----:B------:R-:W-:Y:S01]  /*7070*/  F2FP.SATFINITE.E5M2.F32.PACK_AB_MERGE_C R145, RZ, R145, RZ ;  /* 0x00000091ff91723e */ /* 0x000fe200048060ff */
[-C--:B------:R-:W-:Y:S01]  /*7080*/  FMUL R139, R139, R14.reuse ;  /* 0x0000000e8b8b7220 */ /* 0x080fe20000400000 */
[----:B------:R-:W-:Y:S01]  /*7090*/  F2FP.SATFINITE.E5M2.F32.PACK_AB_MERGE_C R143, RZ, R143, RZ ;  /* 0x0000008fff8f723e */ /* 0x000fe200048060ff */
[----:B------:R1:W-:Y:S01]  /*70a0*/  @!P4 STG.E.U8 desc[UR20][R18.64+0x1], R25 ;  /* 0x000001191200c986 */ /* 0x0003e2000c101114 */
[----:B------:R-:W-:Y:S01]  /*70b0*/  ISETP.LT.OR P4, PT, R6, 0xa, !P0 ;  /* 0x0000000a0600780c */ /* 0x000fe20004781670 */
[----:B------:R-:W-:Y:S01]  /*70c0*/  FMUL R134, R134, R14 ;  /* 0x0000000e86867220 */ /* 0x000fe20000400000 */
[----:B0-----:R-:W-:Y:S01]  /*70d0*/  F2FP.SATFINITE.E5M2.F32.PACK_AB_MERGE_C R5, RZ, R142, RZ ;  /* 0x0000008eff05723e */ /* 0x001fe200048060ff */
[----:B------:R-:W-:Y:S01]  /*70e0*/  @!P5 STG.E.U8 desc[UR20][R20.64+0x8], R147 ;  /* 0x000008931400d986 */ /* 0x000fe2000c101114 */
[C---:B------:R-:W-:Y:S01]  /*70f0*/  ISETP.LT.OR P5, PT, R6.reuse, 0x11, !P1 ;  /* 0x000000110600780c */ /* 0x040fe20004fa1670 */
[-C--:B------:R-:W-:Y:S01]  /*7100*/  FMUL R137, R137, R14.reuse ;  /* 0x0000000e89897220 */ /* 0x080fe20000400000 */
[----:B------:R-:W-:Y:S01]  /*7110*/  F2FP.SATFINITE.E5M2.F32.PACK_AB_MERGE_C R141, RZ, R141, RZ ;  /* 0x0000008dff8d723e */ /* 0x000fe200048060ff */
[----:B------:R0:W-:Y:S01]  /*7120*/  @!P6 STG.E.U8 desc[UR20][R20.64+0x9], R5 ;  /* 0x000009051400e986 */ /* 0x0001e2000c101114 */
[----:B------:R-:W-:Y:S01]  /*7130*/  ISETP.LT.OR P6, PT, R6, 0x12, !P1 ;  /* 0x000000120600780c */ /* 0x000fe20004fc1670 */
[----:B------:R-:W-:Y:S01]  /*7140*/  FMUL R132, R132, R14 ;  /* 0x0000000e84847220 */ /* 0x000fe20000400000 */
[----:B------:R-:W-:Y:S01]  /*7150*/  F2FP.SATFINITE.E5M2.F32.PACK_AB_MERGE_C R139, RZ, R139, RZ ;  /* 0x0000008bff8b723e */ /* 0x000fe200048060ff */
[----:B------:R-:W-:Y:S01]  /*7160*/  @!P3 STG.E.U8 desc[UR20][R18.64+0x8], R145 ;  /* 0x000008911200b986 */ /* 0x000fe2000c101114 */
[----:B-1----:R-:W-:Y:S01]  /*7170*/  F2FP.SATFINITE.E5M2.F32.PACK_AB_MERGE_C R25, RZ, R140, RZ ;  /* 0x0000008cff19723e */ /* 0x002fe200048060ff */
[-C--:B------:R-:W-:Y:S01]  /*7180*/  FMUL R135, R135, R14.reuse ;  /* 0x0000000e87877220 */ /* 0x080fe20000400000 */
[----:B------:R-:W-:Y:S01]  /*7190*/  ISETP.LT.OR P3, PT, R6, 0x11, !P0 ;  /* 0x000000110600780c */ /* 0x000fe20004761670 */
[-C--:B------:R-:W-:Y:S01]  /*71a0*/  FMUL R130, R130, R14.reuse ;  /* 0x0000000e82827220 */ /* 0x080fe20000400000 */
[----:B------:R-:W-:Y:S01]  /*71b0*/  F2FP.SATFINITE.E5M2.F32.PACK_AB_MERGE_C R137, RZ, R137, RZ ;  /* 0x00000089ff89723e */ /* 0x000fe200048060ff */
[----:B------:R1:W-:Y:S01]  /*71c0*/  @!P4 STG.E.U8 desc[UR20][R18.64+0x9], R25 ;  /* 0x000009191200c986 */ /* 0x0003e2000c101114 */
[C---:B------:R-:W-:Y:S01]  /*71d0*/  ISETP.LT.OR P4, PT, R6.reuse, 0x12, !P0 ;  /* 0x000000120600780c */ /* 0x040fe20004781670 */
[----:B------:R-:W-:Y:S01]  /*71e0*/  FMUL R133, R133, R14 ;  /* 0x0000000e85857220 */ /* 0x000fe20000400000 */
[----:B0-----:R-:W-:Y:S01]  /*71f0*/  F2FP.SATFINITE.E5M2.F32.PACK_AB_MERGE_C R5, RZ, R138, RZ ;  /* 0x0000008aff05723e */ /* 0x001fe200048060ff */
[----:B------:R-:W-:Y:S01]  /*7200*/  @!P5 STG.E.U8 desc[UR20][R20.64+0x10], R143 ;  /* 0x0000108f1400d986 */ /* 0x000fe2000c101114 */
[----:B------:R-:W-:Y:S01]  /*7210*/  ISETP.LT.OR P5, PT, R6, 0x19, !P1 ;  /* 0x000000190600780c */ /* 0x000fe20004fa1670 */
[-C--:B------:R-:W-:Y:S01]  /*7220*/  FMUL R128, R128, R14.reuse ;  /* 0x0000000e80807220 */ /* 0x080fe20000400000 */
[----:B------:R-:W-:Y:S01]  /*7230*/  F2FP.SATFINITE.E5M2.F32.PACK_AB_MERGE_C R135, RZ, R135, RZ ;  /* 0x00000087ff87723e */ /* 0x000fe200048060ff */
[----:B------:R0:W-:Y:S01]  /*7240*/  @!P6 STG.E.U8 desc[UR20][R20.64+0x11], R5 ;  /* 0x000011051400e986 */ /* 0x0001e2000c101114 */
[----:B------:R-:W-:Y:S01]  /*7250*/  ISETP.LT.OR P6, PT, R6, 0x1a, !P1 ;  /* 0x0000001a0600780c */ /* 0x000fe20004fc1670 */
[-C--:B------:R-:W-:Y:S01]  /*7260*/  FMUL R131, R131, R14.reuse ;  /* 0x0000000e83837220 */ /* 0x080fe20000400000 */
[----:B------:R-:W-:Y:S01]  /*7270*/  FMUL R126, R126, R14 ;  /* 0x0000000e7e7e7220 */ /* 0x000fe20000400000 */
[----:B-1----:R-:W-:Y:S01]  /*7280*/  F2FP.SATFINITE.E5M2.F32.PACK_AB_MERGE_C R25, RZ, R136, RZ ;  /* 0x00000088ff19723e */ /* 0x002fe200048060ff */
[----:B------:R-:W-:Y:S01]  /*7290*/  @!P3 STG.E.U8 desc[UR20][R18.64+0x10], R141 ;  /* 0x0000108d1200b986 */ /* 0x000fe2000c101114 */
[C---:B------:R-:W-:Y:S01]  /*72a0*/  ISETP.LT.OR P3, PT, R6.reuse, 0x19, !P0 ;  /* 0x000000190600780c */ /* 0x040fe20004761670 */
        /* <DEDUP_REMOVED lines=37> */
[-C--:B------:R-:W-:Y:S01]  /*7500*/  FMUL R114, R114, R14.reuse ;  /* 0x0000000e72727220 */ /* 0x080fe20000400000 */
        /* <DEDUP_REMOVED lines=81> */
[C---:B------:R-:W-:Y:S01]  /*7a20*/  ISETP.LT.OR P6, PT, R6.reuse, 0x52, !P1 ;  /* 0x000000520600780c */ /* 0x040fe20004fc1670 */
        /* <DEDUP_REMOVED lines=22> */
[----:B------:R-:W-:-:S02]  /*7b90*/  ISETP.LT.OR P3, PT, R6, 0x59, !P0 ;  /* 0x000000590600780c */ /* 0x000fc40004761670 */
[----:B------:R-:W-:Y:S01]  /*7ba0*/  F2FP.SATFINITE.E5M2.F32.PACK_AB_MERGE_C R93, RZ, R93, RZ ;  /* 0x0000005dff5d723e */ /* 0x000fe200048060ff */
[----:B------:R1:W-:Y:S01]  /*7bb0*/  @!P4 STG.E.U8 desc[UR20][R18.64+0x51], R25 ;  /* 0x000051191200c986 */ /* 0x0003e2000c101114 */
[C---:B------:R-:W-:Y:S02]  /*7bc0*/  ISETP.LT.OR P4, PT, R6.reuse, 0x5a, !P0 ;  /* 0x0000005a0600780c */ /* 0x040fe40004781670 */
[----:B0-----:R-:W-:Y:S01]  /*7bd0*/  F2FP.SATFINITE.E5M2.F32.PACK_AB_MERGE_C R5, RZ, R102, RZ ;  /* 0x00000066ff05723e */ /* 0x001fe200048060ff */
[----:B------:R-:W-:Y:S01]  /*7be0*/  @!P5 STG.E.U8 desc[UR20][R20.64+0x58], R107 ;  /* 0x0000586b1400d986 */ /* 0x000fe2000c101114 */
[C---:B------:R-:W-:Y:S02]  /*7bf0*/  ISETP.LT.OR P5, PT, R6.reuse, 0x61, !P1 ;  /* 0x000000610600780c */ /* 0x040fe40004fa1670 */
[----:B------:R-:W-:Y:S01]  /*7c00*/  F2FP.SATFINITE.E5M2.F32.PACK_AB_MERGE_C R23, RZ, R23, RZ ;  /* 0x00000017ff17723e */ /* 0x000fe200048060ff */
[----:B------:R0:W-:Y:S01]  /*7c10*/  @!P6 STG.E.U8 desc[UR20][R20.64+0x59], R5 ;  /* 0x000059051400e986 */ /* 0x0001e2000c101114 */
[----:B------:R-:W-:-:S02]  /*7c20*/  ISETP.LT.OR P6, PT, R6, 0x62, !P1 ;  /* 0x000000620600780c */ /* 0x000fc40004fc1670 */
[----:B------:R-:W-:Y:S01]  /*7c30*/  F2FP.SATFINITE.E5M2.F32.PACK_AB_MERGE_C R89, RZ, R89, RZ ;  /* 0x00000059ff59723e */ /* 0x000fe200048060ff */
[----:B------:R-:W-:Y:S01]  /*7c40*/  @!P3 STG.E.U8 desc[UR20][R18.64+0x58], R105 ;  /* 0x000058691200b986 */ /* 0x000fe2000c101114 */
[----:B-1----:R-:W-:Y:S02]  /*7c50*/  F2FP.SATFINITE.E5M2.F32.PACK_AB_MERGE_C R25, RZ, R100, RZ ;  /* 0x00000064ff19723e */ /* 0x002fe400048060ff */
[C---:B------:R-:W-:Y:S02]  /*7c60*/  ISETP.LT.OR P3, PT, R6.reuse, 0x61, !P0 ;  /* 0x000000610600780c */ /* 0x040fe40004761670 */
[----:B------:R-:W-:Y:S01]  /*7c70*/  F2FP.SATFINITE.E5M2.F32.PACK_AB_MERGE_C R27, RZ, R88, RZ ;  /* 0x00000058ff1b723e */ /* 0x000fe200048060ff */
[----:B------:R1:W-:Y:S01]  /*7c80*/  @!P4 STG.E.U8 desc[UR20][R18.64+0x59], R25 ;  /* 0x000059191200c986 */ /* 0x0003e2000c101114 */
[C---:B------:R-:W-:Y:S02]  /*7c90*/  ISETP.LT.OR P4, PT, R6.reuse, 0x62, !P0 ;  /* 0x000000620600780c */ /* 0x040fe40004781670 */
[----:B0-----:R-:W-:Y:S01]  /*7ca0*/  F2FP.SATFINITE.E5M2.F32.PACK_AB_MERGE_C R5, RZ, R98, RZ ;  /* 0x00000062ff05723e */ /* 0x001fe200048060ff */
[----:B------:R-:W-:Y:S01]  /*7cb0*/  @!P5 STG.E.U8 desc[UR20][R20.64+0x60], R101 ;  /* 0x000060651400d986 */ /* 0x000fe2000c101114 */
[----:B------:R-:W-:-:S03]  /*7cc0*/  ISETP.LT.OR P5, PT, R6, 0x69, !P1 ;  /* 0x000000690600780c */ /* 0x000fc60004fa1670 */
[----:B------:R0:W-:Y:S01]  /*7cd0*/  @!P6 STG.E.U8 desc[UR20][R20.64+0x61], R5 ;  /* 0x000061051400e986 */ /* 0x0001e2000c101114 */
[C---:B------:R-:W-:Y:S02]  /*7ce0*/  ISETP.LT.OR P6, PT, R6.reuse, 0x6a, !P1 ;  /* 0x0000006a0600780c */ /* 0x040fe40004fc1670 */
[----:B-1----:R-:W-:Y:S01]  /*7cf0*/  F2FP.SATFINITE.E5M2.F32.PACK_AB_MERGE_C R25, RZ, R96, RZ ;  /* 0x00000060ff19723e */ /* 0x002fe200048060ff */
[----:B------:R-:W-:Y:S01]  /*7d00*/  @!P3 STG.E.U8 desc[UR20][R18.64+0x60], R103 ;  /* 0x000060671200b986 */ /* 0x000fe2000c101114 */
[----:B------:R-:W-:-:S03]  /*7d10*/  ISETP.LT.OR P3, PT, R6, 0x69, !P0 ;  /* 0x000000690600780c */ /* 0x000fc60004761670 */
        /* <DEDUP_REMOVED lines=12> */
[C---:B------:R-:W-:Y:S01]  /*7de0*/  ISETP.LT.OR P1, PT, R6.reuse, 0x7a, !P1 ;  /* 0x0000007a0600780c */ /* 0x040fe20004f21670 */
[----:B------:R2:W-:Y:S01]  /*7df0*/  @!P5 STG.E.U8 desc[UR20][R20.64+0x70], R95 ;  /* 0x0000705f1400d986 */ /* 0x0005e2000c101114 */
[C---:B------:R-:W-:Y:S02]  /*7e00*/  ISETP.LT.OR P5, PT, R6.reuse, 0x72, !P0 ;  /* 0x000000720600780c */ /* 0x040fe400047a1670 */
[----:B0-----:R-:W-:Y:S01]  /*7e10*/  F2FP.SATFINITE.E5M2.F32.PACK_AB_MERGE_C R5, RZ, R90, RZ ;  /* 0x0000005aff05723e */ /* 0x001fe200048060ff */
[----:B------:R2:W-:Y:S01]  /*7e20*/  @!P6 STG.E.U8 desc[UR20][R20.64+0x71], R91 ;  /* 0x0000715b1400e986 */ /* 0x0005e2000c101114 */
[C---:B------:R-:W-:Y:S02]  /*7e30*/  ISETP.LT.OR P6, PT, R6.reuse, 0x79, !P0 ;  /* 0x000000790600780c */ /* 0x040fe400047c1670 */
[----:B------:R-:W-:Y:S01]  /*7e40*/  ISETP.LT.OR P0, PT, R6, 0x7a, !P0 ;  /* 0x0000007a0600780c */ /* 0x000fe20004701670 */
[----:B------:R2:W-:Y:S01]  /*7e50*/  @!P3 STG.E.U8 desc[UR20][R18.64+0x70], R93 ;  /* 0x0000705d1200b986 */ /* 0x0005e2000c101114 */
[----:B-1----:R-:W-:-:S05]  /*7e60*/  F2FP.SATFINITE.E5M2.F32.PACK_AB_MERGE_C R25, RZ, R22, RZ ;  /* 0x00000016ff19723e */ /* 0x002fca00048060ff */
[----:B------:R2:W-:Y:S04]  /*7e70*/  @!P5 STG.E.U8 desc[UR20][R18.64+0x71], R5 ;  /* 0x000071051200d986 */ /* 0x0005e8000c101114 */
[----:B------:R2:W-:Y:S04]  /*7e80*/  @!P4 STG.E.U8 desc[UR20][R20.64+0x78], R23 ;  /* 0x000078171400c986 */ /* 0x0005e8000c101114 */
[----:B------:R2:W-:Y:S04]  /*7e90*/  @!P1 STG.E.U8 desc[UR20][R20.64+0x79], R25 ;  /* 0x0000791914009986 */ /* 0x0005e8000c101114 */
[----:B------:R2:W-:Y:S04]  /*7ea0*/  @!P6 STG.E.U8 desc[UR20][R18.64+0x78], R89 ;  /* 0x000078591200e986 */ /* 0x0005e8000c101114 */
[----:B------:R2:W-:Y:S02]  /*7eb0*/  @!P0 STG.E.U8 desc[UR20][R18.64+0x79], R27 ;  /* 0x0000791b12008986 */ /* 0x0005e4000c101114 */
.L_x_172:
[----:B------:R-:W-:Y:S05]  /*7ec0*/  BSYNC B0 ;  /* 0x0000000000007941 */ /* 0x000fea0003800000 */
.L_x_42:
[C---:B------:R-:W-:Y:S01]  /*7ed0*/  LEA R2, P0, R8.reuse, R2, 0x1 ;  /* 0x0000000208027211 */ /* 0x040fe200078008ff */
[----:B------:R-:W-:Y:S01]  /*7ee0*/  ULDC.64 UR6, c[0x0][0x650] ;  /* 0x0001940000067ab9 */ /* 0x000fe20000000a00 */
[----:B-----5:R-:W-:Y:S01]  /*7ef0*/  IMAD.U32 R4, RZ, RZ, UR12 ;  /* 0x0000000cff047e24 */ /* 0x020fe2000f8e00ff */
[----:B0-2---:R-:W-:Y:S01]  /*7f00*/  PRMT R18, RZ, 0x7610, R18 ;  /* 0x00007610ff127816 */ /* 0x005fe20000000012 */
[----:B------:R-:W-:Y:S01]  /*7f10*/  IMAD.MOV.U32 R6, RZ, RZ, -0x1 ;  /* 0xffffffffff067424 */ /* 0x000fe200078e00ff */
[----:B------:R-:W-:Y:S01]  /*7f20*/  LEA.HI.X R3, R8, R3, R0, 0x1, P0 ;  /* 0x0000000308037211 */ /* 0x000fe200000f0c00 */
[----:B------:R0:W-:Y:S01]  /*7f30*/  SYNCS.ARRIVE.TRANS64.A1T0 RZ, [R4+UR22], RZ ;  /* 0x000000ff04ff79a7 */ /* 0x0001e20008100016 */
[----:B------:R-:W-:Y:S01]  /*7f40*/  ISETP.GE.U32.AND P0, PT, R2, UR6, PT ;  /* 0x0000000602007c0c */ /* 0x000fe2000bf06070 */
[----:B------:R-:W-:-:S03]  /*7f50*/  IMAD.MOV.U32 R5, RZ, RZ, -0x1 ;  /* 0xffffffffff057424 */ /* 0x000fc600078e00ff */
[----:B------:R-:W-:Y:S01]  /*7f60*/  ISETP.GE.U32.AND.EX P0, PT, R3, UR7, PT, P0 ;  /* 0x0000000703007c0c */ /* 0x000fe2000bf06100 */
[----:B0-----:R-:W-:-:S12]  /*7f70*/  IMAD.MOV.U32 R4, RZ, RZ, -0x1 ;  /* 0xffffffffff047424 */ /* 0x001fd800078e00ff */
[----:B------:R-:W-:Y:S05]  /*7f80*/  @P0 BRA `(.L_x_173) ;  /* 0x0000000400600947 */ /* 0x000fea0003800000 */
[----:B------:R-:W0:Y:S01]  /*7f90*/  S2R R28, SR_CTAID.X ;  /* 0x00000000001c7919 */ /* 0x000e220000002500 */
[----:B------:R-:W2:Y:S01]  /*7fa0*/  LDC.64 R22, c[0x0][0x628] ;  /* 0x00018a00ff167b82 */ /* 0x000ea20000000a00 */
[----:B------:R-:W-:Y:S01]  /*7fb0*/  ULDC UR6, c[0x0][0x150] ;  /* 0x0000540000067ab9 */ /* 0x000fe20000000800 */
[----:B-1--4-:R-:W-:Y:S01]  /*7fc0*/  IMAD.MOV.U32 R20, RZ, RZ, R2 ;  /* 0x000000ffff147224 */ /* 0x012fe200078e0002 */
[----:B------:R-:W1:Y:S01]  /*7fd0*/  S2R R30, SR_CTAID.Y ;  /* 0x00000000001e7919 */ /* 0x000e620000002600 */
[----:B------:R-:W-:-:S04]  /*7fe0*/  IMAD.MOV.U32 R21, RZ, RZ, R3 ;  /* 0x000000ffff157224 */ /* 0x000fc800078e0003 */
[----:B------:R-:W4:Y:S08]  /*7ff0*/  LDC R31, c[0x0][0x144] ;  /* 0x00005100ff1f7b82 */ /* 0x000f300000000800 */
[----:B------:R-:W1:Y:S08]  /*8000*/  LDC R6, c[0x0][0x630] ;  /* 0x00018c00ff067b82 */ /* 0x000e700000000800 */
[----:B------:R-:W1:Y:S01]  /*8010*/  LDC.64 R26, c[0x0][0x620] ;  /* 0x00018800ff1a7b82 */ /* 0x000e620000000a00 */
[----:B--2---:R-:W-:-:S04]  /*8020*/  ISETP.NE.U32.AND P0, PT, R22, RZ, PT ;  /* 0x000000ff1600720c */ /* 0x004fc80003f05070 */
[----:B------:R-:W-:Y:S02]  /*8030*/  ISETP.NE.AND.EX P0, PT, R23, RZ, PT, P0 ;  /* 0x000000ff1700720c */ /* 0x000fe40003f05300 */
[----:B0-----:R-:W-:-:S05]  /*8040*/  I2FP.F32.U32 R4, R28 ;  /* 0x0000001c00047245 */ /* 0x001fca0000201000 */
[----:B------:R-:W-:-:S04]  /*8050*/  FMUL R4, R4, UR6 ;  /* 0x0000000604047c20 */ /* 0x000fc80008400000 */
[----:B------:R0:W2:Y:S02]  /*8060*/  F2I.U32.TRUNC.NTZ R29, R4 ;  /* 0x00000004001d7305 */ /* 0x0000a4000020f000 */
[----:B----4-:R-:W-:Y:S05]  /*8070*/  @!P0 BRA `(.L_x_174) ;  /* 0x0000000000288947 */ /* 0x010fea0003800000 */
[----:B------:R-:W4:Y:S02]  /*8080*/  LDC R5, c[0x0][0x634] ;  /* 0x00018d00ff057b82 */ /* 0x000f240000000800 */
[----:B----4-:R-:W-:-:S05]  /*8090*/  IADD3 R21, P0, R2, R5, RZ ;  /* 0x0000000502157210 */ /* 0x010fca0007f1e0ff */
[----:B---3--:R-:W-:-:S04]  /*80a0*/  IMAD.X R25, RZ, RZ, R3, P0 ;  /* 0x000000ffff197224 */ /* 0x008fc800000e0603 */
[----:B0-----:R-:W-:-:S04]  /*80b0*/  IMAD.WIDE.U32 R4, R25, R22, RZ ;  /* 0x0000001619047225 */ /* 0x001fc800078e00ff */
[----:B------:R-:W-:-:S04]  /*80c0*/  IMAD.WIDE.U32 R18, P0, R21, R23, R4 ;  /* 0x0000001715127225 */ /* 0x000fc80007800004 */
[----:B------:R-:W-:-:S04]  /*80d0*/  IMAD.WIDE.U32 R4, R21, R22, RZ ;  /* 0x0000001615047225 */ /* 0x000fc800078e00ff */
[----:B------:R-:W-:Y:S01]  /*80e0*/  IMAD.X R21, RZ, RZ, RZ, P0 ;  /* 0x000000ffff157224 */ /* 0x000fe200000e06ff */
[----:B------:R-:W-:Y:S01]  /*80f0*/  IADD3 RZ, P0, R5, R18, RZ ;  /* 0x0000001205ff7210 */ /* 0x000fe20007f1e0ff */
[----:B------:R-:W-:-:S04]  /*8100*/  IMAD.MOV.U32 R20, RZ, RZ, R19 ;  /* 0x000000ffff147224 */ /* 0x000fc800078e0013 */
[----:B------:R-:W-:-:S08]  /*8110*/  IMAD.WIDE.U32.X R20, R25, R23, R20, P0 ;  /* 0x0000001719147225 */ /* 0x000fd000000e0414 */
.L_x_174:
[-CC-:B-1-3--:R-:W-:Y:S01]  /*8120*/  SHF.R.U64 R24, R20, R6.reuse, R21.reuse ;  /* 0x0000000614187219 */ /* 0x18afe20000001215 */
[----:B------:R-:W1:Y:S01]  /*8130*/  LDC.64 R34, c[0x0][0x640] ;  /* 0x00019000ff227b82 */ /* 0x000e620000000a00 */
[----:B0-----:R-:W-:Y:S01]  /*8140*/  SHF.R.U32.HI R4, RZ, R6, R21 ;  /* 0x00000006ff047219 */ /* 0x001fe20000011615 */
[----:B--2---:R-:W-:Y:S01]  /*8150*/  IMAD.MOV R29, RZ, RZ, -R29 ;  /* 0x000000ffff1d7224 */ /* 0x004fe200078e0a1d */
[----:B------:R-:W-:Y:S01]  /*8160*/  IADD3 R19, P0, RZ, -R24, RZ ;  /* 0x80000018ff137210 */ /* 0x000fe20007f1e0ff */
[----:B------:R-:W-:Y:S01]  /*8170*/  ULDC UR6, c[0x0][0x154] ;  /* 0x0000550000067ab9 */ /* 0x000fe20000000800 */
[----:B------:R-:W-:Y:S02]  /*8180*/  IMAD.MOV.U32 R21, RZ, RZ, 0x1 ;  /* 0x00000001ff157424 */ /* 0x000fe400078e00ff */
[----:B------:R-:W-:Y:S01]  /*8190*/  IMAD R29, R31, R29, R28 ;  /* 0x0000001d1f1d7224 */ /* 0x000fe200078e021c */
[----:B------:R-:W0:Y:S01]  /*81a0*/  LDC R18, c[0x0][0x618] ;  /* 0x00018600ff127b82 */ /* 0x000e220000000800 */
[----:B------:R-:W-:-:S04]  /*81b0*/  IMAD.X R5, RZ, RZ, ~R4, P0 ;  /* 0x000000ffff057224 */ /* 0x000fc800000e0e04 */
[-C--:B------:R-:W-:Y:S02]  /*81c0*/  IMAD R6, R5, R26.reuse, RZ ;  /* 0x0000001a05067224 */ /* 0x080fe400078e02ff */
[C---:B------:R-:W-:Y:S01]  /*81d0*/  IMAD.WIDE.U32 R4, R19.reuse, R26, R2 ;  /* 0x0000001a13047225 */ /* 0x040fe200078e0002 */
[----:B------:R-:W2:Y:S03]  /*81e0*/  LDC R20, c[0x0][0x608] ;  /* 0x00018200ff147b82 */ /* 0x000ea60000000800 */
[----:B------:R-:W-:Y:S01]  /*81f0*/  IMAD R19, R19, R27, R6 ;  /* 0x0000001b13137224 */ /* 0x000fe200078e0206 */
[----:B------:R-:W-:-:S03]  /*8200*/  I2FP.F32.U32 R6, R30 ;  /* 0x0000001e00067245 */ /* 0x000fc60000201000 */
[----:B------:R-:W-:Y:S01]  /*8210*/  IMAD.IADD R5, R5, 0x1, R19 ;  /* 0x0000000105057824 */ /* 0x000fe200078e0213 */
[----:B------:R-:W3:Y:S01]  /*8220*/  LDC R32, c[0x0][0x658] ;  /* 0x00019600ff207b82 */ /* 0x000ee20000000800 */
[----:B-1----:R-:W-:Y:S01]  /*8230*/  ISETP.NE.U32.AND P0, PT, R34, RZ, PT ;  /* 0x000000ff2200720c */ /* 0x002fe20003f05070 */
[----:B------:R-:W-:-:S03]  /*8240*/  IMAD.MOV.U32 R19, RZ, RZ, -0x1 ;  /* 0xffffffffff137424 */ /* 0x000fc600078e00ff */
[----:B------:R-:W-:-:S03]  /*8250*/  ISETP.NE.AND.EX P0, PT, R35, RZ, PT, P0 ;  /* 0x000000ff2300720c */ /* 0x000fc60003f05300 */
[----:B------:R-:W1:Y:S01]  /*8260*/  LDC R27, c[0x0][0x148] ;  /* 0x00005200ff1b7b82 */ /* 0x000e620000000800 */
[-CC-:B0-----:R-:W-:Y:S02]  /*8270*/  SHF.R.U64 R22, R4, R18.reuse, R5.reuse ;  /* 0x0000001204167219 */ /* 0x181fe40000001205 */
[----:B------:R-:W-:Y:S01]  /*8280*/  SHF.R.U32.HI R5, RZ, R18, R5 ;  /* 0x00000012ff057219 */ /* 0x000fe20000011605 */
[----:B------:R-:W-:-:S04]  /*8290*/  FMUL R18, R6, UR6 ;  /* 0x0000000606127c20 */ /* 0x000fc80008400000 */
[----:B------:R-:W0:Y:S01]  /*82a0*/  LDC R28, c[0x0][0x600] ;  /* 0x00018000ff1c7b82 */ /* 0x000e220000000800 */
[----:B------:R4:W0:Y:S01]  /*82b0*/  F2I.U32.TRUNC.NTZ R25, R18 ;  /* 0x0000001200197305 */ /* 0x000822000020f000 */
[-CC-:B--2---:R-:W-:Y:S02]  /*82c0*/  SHF.R.U64 R6, R22, R20.reuse, R5.reuse ;  /* 0x0000001416067219 */ /* 0x184fe40000001205 */
[----:B------:R-:W-:-:S04]  /*82d0*/  SHF.R.U32.HI R5, RZ, R20, R5 ;  /* 0x00000014ff057219 */ /* 0x000fc80000011605 */
[----:B------:R-:W2:Y:S01]  /*82e0*/  LDC R33, c[0x0][0x648] ;  /* 0x00019200ff217b82 */ /* 0x000ea20000000800 */
[-CC-:B---3--:R-:W-:Y:S02]  /*82f0*/  SHF.R.U64 R26, R6, R32.reuse, R5.reuse ;  /* 0x00000020061a7219 */ /* 0x188fe40000001205 */
[-C--:B------:R-:W-:Y:S02]  /*8300*/  SHF.L.U32 R19, R19, R32.reuse, RZ ;  /* 0x0000002013137219 */ /* 0x080fe400000006ff */
[-C--:B------:R-:W-:Y:S01]  /*8310*/  SHF.R.U32.HI R5, RZ, R32.reuse, R5 ;  /* 0x00000020ff057219 */ /* 0x080fe20000011605 */
[----:B------:R-:W-:Y:S01]  /*8320*/  IMAD.MOV.U32 R4, RZ, RZ, R26 ;  /* 0x000000ffff047224 */ /* 0x000fe200078e001a */
[----:B------:R-:W-:Y:S01]  /*8330*/  SHF.L.U32 R32, R21, R32, RZ ;  /* 0x0000002015207219 */ /* 0x000fe200000006ff */
[----:B------:R-:W3:Y:S01]  /*8340*/  LDC R36, c[0x0][0x638] ;  /* 0x00018e00ff247b82 */ /* 0x000ee20000000800 */
[----:B------:R-:W-:-:S07]  /*8350*/  LOP3.LUT R31, RZ, R19, RZ, 0x33, !PT ;  /* 0x00000013ff1f7212 */ /* 0x000fce00078e33ff */
[----:B------:R-:W0:Y:S01]  /*8360*/  LDC R37, c[0x0][0x610] ;  /* 0x00018400ff257b82 */ /* 0x000e220000000800 */
[----:B----4-:R-:W-:Y:S05]  /*8370*/  @!P0 BRA `(.L_x_175) ;  /* 0x0000000000288947 */ /* 0x010fea0003800000 */
[----:B------:R-:W4:Y:S02]  /*8380*/  LDC R21, c[0x0][0x64c] ;  /* 0x00019300ff157b82 */ /* 0x000f240000000800 */
[----:B----4-:R-:W-:-:S05]  /*8390*/  IADD3 R21, P0, R26, R21, RZ ;  /* 0x000000151a157210 */ /* 0x010fca0007f1e0ff */
        /* <DEDUP_REMOVED lines=8> */
.L_x_175:
[----:B--2---:R-:W-:Y:S01]  /*8420*/  SHF.R.U64 R4, R4, R33, R5 ;  /* 0x0000002104047219 */ /* 0x004fe20000001205 */
[----:B0-----:R-:W-:Y:S01]  /*8430*/  VIADD R21, R28, 0xffffffff ;  /* 0xffffffff1c157836 */ /* 0x001fe20000000000 */
[----:B------:R-:W-:Y:S01]  /*8440*/  LOP3.LUT R19, R6, R31, RZ, 0xc0, !PT ;  /* 0x0000001f06137212 */ /* 0x000fe200078ec0ff */
[----:B------:R-:W-:Y:S02]  /*8450*/  IMAD.MOV R25, RZ, RZ, -R25 ;  /* 0x000000ffff197224 */ /* 0x000fe400078e0a19 */
[----:B------:R-:W-:Y:S02]  /*8460*/  IMAD.MOV R5, RZ, RZ, -R4 ;  /* 0x000000ffff057224 */ /* 0x000fe400078e0a04 */
[----:B------:R-:W-:Y:S01]  /*8470*/  IMAD R6, R32, R4, R19 ;  /* 0x0000000420067224 */ /* 0x000fe200078e0213 */
[----:B------:R-:W-:Y:S01]  /*8480*/  LOP3.LUT R19, R22, R21, RZ, 0xc0, !PT ;  /* 0x0000001516137212 */ /* 0x000fe200078ec0ff */
[----:B-1----:R-:W-:Y:S02]  /*8490*/  @P2 IMAD R29, R27, R25, R30 ;  /* 0x000000191b1d2224 */ /* 0x002fe400078e021e */
[----:B---3--:R-:W-:-:S02]  /*84a0*/  IMAD R4, R5, R36, R26 ;  /* 0x0000002405047224 */ /* 0x008fc400078e021a */
[----:B------:R-:W-:Y:S02]  /*84b0*/  IMAD R6, R6, R37, R29 ;  /* 0x0000002506067224 */ /* 0x000fe400078e021d */
[----:B------:R-:W-:Y:S02]  /*84c0*/  IMAD R19, R4, R28, R19 ;  /* 0x0000001c04137224 */ /* 0x000fe400078e0213 */
[----:B------:R-:W-:Y:S02]  /*84d0*/  IMAD.MOV.U32 R18, RZ, RZ, 0x1 ;  /* 0x00000001ff127424 */ /* 0x000fe400078e00ff */
[----:B------:R-:W-:Y:S01]  /*84e0*/  IMAD.MOV.U32 R4, RZ, RZ, R24 ;  /* 0x000000ffff047224 */ /* 0x000fe200078e0018 */
[----:B------:R-:W-:Y:S02]  /*84f0*/  SEL R5, R19, R6, !P2 ;  /* 0x0000000613057207 */ /* 0x000fe40005000000 */
[----:B------:R-:W-:-:S07]  /*8500*/  SEL R6, R6, R19, !P2 ;  /* 0x0000001306067207 */ /* 0x000fce0005000000 */
.L_x_173:
[----:B------:R-:W-:Y:S02]  /*8510*/  LOP3.LUT P0, RZ, R18, 0xff, RZ, 0xc0, !PT ;  /* 0x000000ff12ff7812 */ /* 0x000fe4000780c0ff */
[----:B------:R-:W-:-:S11]  /*8520*/  LOP3.LUT R150, R150, 0x1, RZ, 0x3c, !PT ;  /* 0x0000000196967812 */ /* 0x000fd600078e3cff */
[----:B------:R-:W-:Y:S05]  /*8530*/  @P0 BRA `(.L_x_176) ;  /* 0xffffff9400540947 */ /* 0x000fea000383ffff */
[----:B------:R-:W-:Y:S05]  /*8540*/  EXIT ;  /* 0x000000000000794d */ /* 0x000fea0003800000 */
.L_x_18:
[----:B------:R-:W-:-:S08]  /*8550*/  ISETP.NE.AND P0, PT, R18, RZ, PT ;  /* 0x000000ff1200720c */ /* 0x000fd00003f05270 */
[----:B--23-5:R-:W0:-:S00]  /*8560*/  USETMAXREG.DEALLOC.CTAPOOL 0x28 ;  /* 0x00000028000079c8 */ /* 0x02ce0000080e0500 */
[----:B------:R-:W-:Y:S05]  /*8570*/  @P0 EXIT ;  /* 0x000000000000094d */ /* 0x000fea0003800000 */
[----:B0-----:R-:W-:Y:S01]  /*8580*/  LOP3.LUT P0, RZ, R20, 0xff, RZ, 0xc0, !PT ;  /* 0x000000ff14ff7812 */ /* 0x001fe2000780c0ff */
[----:B------:R-:W-:Y:S02]  /*8590*/  IMAD.MOV.U32 R12, RZ, RZ, 0x1 ;  /* 0x00000001ff0c7424 */ /* 0x000fe400078e00ff */
[----:B------:R-:W-:-:S10]  /*85a0*/  IMAD.MOV.U32 R15, RZ, RZ, RZ ;  /* 0x000000ffff0f7224 */ /* 0x000fd400078e00ff */
[----:B------:R-:W-:Y:S05]  /*85b0*/  @!P0 BRA `(.L_x_177) ;  /* 0x0000000c00688947 */ /* 0x000fea0003800000 */
[----:B------:R-:W0:Y:S01]  /*85c0*/  S2UR UR9, SR_CgaCtaId ;  /* 0x00000000000979c3 */ /* 0x000e220000008800 */
[----:B------:R-:W-:Y:S01]  /*85d0*/  ULDC UR5, c[0x0][0x658] ;  /* 0x0001960000057ab9 */ /* 0x000fe20000000800 */
[----:B------:R-:W-:Y:S01]  /*85e0*/  UMOV UR10, 0xffffffff ;  /* 0xffffffff000a7882 */ /* 0x000fe20000000000 */
[----:B------:R-:W-:Y:S01]  /*85f0*/  UMOV UR11, 0x1 ;  /* 0x00000001000b7882 */ /* 0x000fe20000000000 */
[----:B------:R-:W-:Y:S01]  /*8600*/  USHF.L.U32 UR10, UR10, UR5, URZ ;  /* 0x000000050a0a7299 */ /* 0x000fe2000800063f */
[----:B------:R-:W-:Y:S01]  /*8610*/  LOP3.LUT P0, RZ, R11, 0x1f, RZ, 0xc0, !PT ;  /* 0x0000001f0bff7812 */ /* 0x000fe2000780c0ff */
[----:B------:R-:W-:Y:S01]  /*8620*/  BSSY B0, `(.L_x_177) ;  /* 0x00000d3000007945 */ /* 0x000fe20003800000 */
[C---:B------:R-:W-:Y:S01]  /*8630*/  ISETP.NE.AND P3, PT, R10.reuse, RZ, PT ;  /* 0x000000ff0a00720c */ /* 0x040fe20003f65270 */
[----:B------:R-:W-:Y:S01]  /*8640*/  ULOP3.LUT UR14, URZ, UR10, URZ, 0x33, !UPT ;  /* 0x0000000a3f0e7292 */ /* 0x000fe2000f8e333f */
[----:B------:R-:W-:Y:S01]  /*8650*/  ISETP.NE.OR P0, PT, R10, RZ, !P0 ;  /* 0x000000ff0a00720c */ /* 0x000fe20004705670 */
[----:B------:R-:W-:Y:S01]  /*8660*/  IMAD.MOV.U32 R14, RZ, RZ, 0x1 ;  /* 0x00000001ff0e7424 */ /* 0x000fe200078e00ff */
[----:B------:R-:W-:Y:S01]  /*8670*/  LOP3.LUT R13, R7, 0x2, RZ, 0xfc, !PT ;  /* 0x00000002070d7812 */ /* 0x000fe200078efcff */
[----:B------:R-:W-:Y:S01]  /*8680*/  IMAD.MOV.U32 R12, RZ, RZ, 0x1 ;  /* 0x00000001ff0c7424 */ /* 0x000fe200078e00ff */
[----:B------:R-:W-:Y:S01]  /*8690*/  ULDC UR4, c[0x0][0x600] ;  /* 0x0001800000047ab9 */ /* 0x000fe20000000800 */
[----:B------:R-:W-:Y:S01]  /*86a0*/  IMAD.MOV.U32 R15, RZ, RZ, RZ ;  /* 0x000000ffff0f7224 */ /* 0x000fe200078e00ff */
[----:B------:R-:W-:Y:S01]  /*86b0*/  UMOV UR15, 0x5 ;  /* 0x00000005000f7882 */ /* 0x000fe20000000000 */
[----:B------:R-:W-:-:S02]  /*86c0*/  UIADD3 UR25, UR13, 0x1, URZ ;  /* 0x000000010d197890 */ /* 0x000fc4000fffe03f */
[----:B------:R-:W-:Y:S02]  /*86d0*/  UIADD3 UR4, UR4, -0x1, URZ ;  /* 0xffffffff04047890 */ /* 0x000fe4000fffe03f */
[----:B------:R-:W-:Y:S01]  /*86e0*/  USHF.L.U32 UR5, UR11, UR5, URZ ;  /* 0x000000050b057299 */ /* 0x000fe2000800063f */
[----:B------:R-:W-:Y:S01]  /*86f0*/  ULDC.64 UR26, c[0x0][0x198] ;  /* 0x00006600001a7ab9 */ /* 0x000fe20000000a00 */
[----:B0-----:R-:W-:Y:S02]  /*8700*/  ULOP3.LUT UR8, UR9, 0x1, URZ, 0xc0, !UPT ;  /* 0x0000000109087892 */ /* 0x001fe4000f8ec03f */
[----:B------:R-:W-:Y:S02]  /*8710*/  USHF.R.U32.HI UR28, URZ, 0x1, UR9 ;  /* 0x000000013f1c7899 */ /* 0x000fe40008011609 */
[----:B------:R-:W-:Y:S02]  /*8720*/  USHF.L.U32 UR6, UR9, 0x6, URZ ;  /* 0x0000000609067899 */ /* 0x000fe4000800063f */
[----:B------:R-:W-:-:S02]  /*8730*/  USHF.L.U32 UR7, UR9, 0xb, URZ ;  /* 0x0000000b09077899 */ /* 0x000fc4000800063f */
[----:B------:R-:W-:Y:S02]  /*8740*/  ULOP3.LUT UR9, UR9, 0xfffffffe, URZ, 0xc0, !UPT ;  /* 0xfffffffe09097892 */ /* 0x000fe4000f8ec03f */
[----:B------:R-:W-:Y:S02]  /*8750*/  UISETP.GT.U32.AND UP0, UPT, UR8, 0xffff, UPT ;  /* 0x0000ffff0800788c */ /* 0x000fe4000bf04070 */
[----:B------:R-:W-:Y:S02]  /*8760*/  USHF.L.U32 UR10, UR11, UR9, URZ ;  /* 0x000000090b0a7299 */ /* 0x000fe4000800063f */
[----:B------:R-:W-:Y:S02]  /*8770*/  ULOP3.LUT UR9, UR9, 0x1, URZ, 0xfc, !UPT ;  /* 0x0000000109097892 */ /* 0x000fe4000f8efc3f */
[----:B------:R-:W-:Y:S02]  /*8780*/  USEL UR8, UR8, 0xffff, !UP0 ;  /* 0x0000ffff08087887 */ /* 0x000fe4000c000000 */
[----:B------:R-:W-:-:S02]  /*8790*/  USHF.L.U32 UR9, UR11, UR9, URZ ;  /* 0x000000090b097299 */ /* 0x000fc4000800063f */
[----:B------:R-:W-:Y:S02]  /*87a0*/  ULOP3.LUT UR8, UR8, 0xffff, URZ, 0xc0, !UPT ;  /* 0x0000ffff08087892 */ /* 0x000fe4000f8ec03f */
[----:B------:R-:W-:Y:S02]  /*87b0*/  ULOP3.LUT UR6, UR6, 0x40, URZ, 0xc0, !UPT ;  /* 0x0000004006067892 */ /* 0x000fe4000f8ec03f */
[----:B------:R-:W-:Y:S02]  /*87c0*/  ULOP3.LUT UR7, UR7, 0x800, URZ, 0xc0, !UPT ;  /* 0x0000080007077892 */ /* 0x000fe4000f8ec03f */
[----:B------:R-:W-:Y:S02]  /*87d0*/  ULOP3.LUT UR20, UR10, UR9, URZ, 0xfc, !UPT ;  /* 0x000000090a147292 */ /* 0x000fe4000f8efc3f */
[----:B------:R-:W-:-:S12]  /*87e0*/  USHF.L.U32 UR15, UR15, UR8, URZ ;  /* 0x000000080f0f7299 */ /* 0x000fd8000800063f */
.L_x_189:
[----:B------:R-:W-:-:S03]  /*87f0*/  UMOV UR8, 0xffffffff ;  /* 0xffffffff00087882 */ /* 0x000fc60000000000 */
[----:B------:R-:W-:Y:S05]  /*8800*/  BRA.DIV UR8, `(.L_x_178) ;  /* 0x0000002208987947 */ /* 0x000fea000b800000 */
[----:B------:R-:W-:-:S13]  /*8810*/  ELECT P1, URZ, PT ;  /* 0x00000000003f782f */ /* 0x000fda0003820000 */
.L_x_235:
[----:B------:R-:W0:Y:S01]  /*8820*/  LDC R10, c[0x0][0x28c] ;  /* 0x0000a300ff0a7b82 */ /* 0x000e220000000800 */
[----:B------:R-:W-:Y:S01]  /*8830*/  BSSY B1, `(.L_x_179) ;  /* 0x000003c000017945 */ /* 0x000fe20003800000 */
[----:B0-----:R-:W-:-:S13]  /*8840*/  ISETP.LT.OR P1, PT, R10, 0x1, !P1 ;  /* 0x000000010a00780c */ /* 0x001fda0004f21670 */
[----:B------:R-:W-:Y:S05]  /*8850*/  @P1 BRA `(.L_x_180) ;  /* 0x0000000000e41947 */ /* 0x000fea0003800000 */
[----:B------:R-:W-:Y:S01]  /*8860*/  LEA R10, R6, UR28, 0x1 ;  /* 0x0000001c060a7c11 */ /* 0x000fe2000f8e08ff */
[----:B------:R-:W-:Y:S01]  /*8870*/  IMAD.MOV.U32 R18, RZ, RZ, RZ ;  /* 0x000000ffff127224 */ /* 0x000fe200078e00ff */
[----:B------:R-:W-:Y:S01]  /*8880*/  LEA R16, R5, UR6, 0x7 ;  /* 0x0000000605107c11 */ /* 0x000fe2000f8e38ff */
[----:B------:R-:W-:Y:S02]  /*8890*/  IMAD.U32 R20, RZ, RZ, UR25 ;  /* 0x00000019ff147e24 */ /* 0x000fe4000f8e00ff */
[----:B------:R-:W-:Y:S02]  /*88a0*/  IMAD.MOV.U32 R5, RZ, RZ, R12 ;  /* 0x000000ffff057224 */ /* 0x000fe400078e000c */
[----:B------:R-:W-:Y:S02]  /*88b0*/  IMAD.MOV.U32 R6, RZ, RZ, R15 ;  /* 0x000000ffff067224 */ /* 0x000fe400078e000f */
[----:B------:R-:W-:-:S07]  /*88c0*/  IMAD.SHL.U32 R17, R10, 0x20, RZ ;  /* 0x000000200a117824 */ /* 0x000fce00078e00ff */
.L_x_184:
[----:B------:R-:W0:Y:S01]  /*88d0*/  S2R R11, SR_CgaCtaId ;  /* 0x00000000000b7919 */ /* 0x000e220000008800 */
[----:B------:R-:W-:-:S04]  /*88e0*/  MOV R10, 0x400 ;  /* 0x00000400000a7802 */ /* 0x000fc80000000f00 */
[----:B0-----:R-:W-:Y:S02]  /*88f0*/  LEA R21, R11, R10, 0x18 ;  /* 0x0000000a0b157211 */ /* 0x001fe400078ec0ff */
[----:B------:R-:W-:Y:S01]  /*8900*/  SHF.L.U32 R10, R5, 0x1f, RZ ;  /* 0x0000001f050a7819 */ /* 0x000fe200000006ff */
[----:B------:R-:W0:Y:S02]  /*8910*/  @!P3 LDC R11, c[0x0][0x500] ;  /* 0x00014000ff0bbb82 */ /* 0x000e240000000800 */
[----:B------:R-:W-:-:S04]  /*8920*/  IMAD R19, R6, 0x8, R21 ;  /* 0x0000000806137824 */ /* 0x000fc800078e0215 */
[----:B------:R-:W1:Y:S02]  /*8930*/  SYNCS.PHASECHK.TRANS64.TRYWAIT P1, [R19+URZ+0x128], R10 ;  /* 0x0001280a130075a7 */ /* 0x000e64000802017f */
[----:B-1----:R-:W-:Y:S05]  /*8940*/  @!P1 BRA `(.L_x_181) ;  /* 0x0000002000689947 */ /* 0x002fea0003800000 */
.L_x_236:
[----:B-1----:R-:W-:Y:S01]  /*8950*/  PRMT R10, R13, 0x9910, RZ ;  /* 0x000099100d0a7816 */ /* 0x002fe200000000ff */
[----:B0-----:R0:W-:Y:S03]  /*8960*/  @!P3 SYNCS.ARRIVE.TRANS64 RZ, [R19+URZ], R11 ;  /* 0x0000000b13ffb9a7 */ /* 0x0011e6000800003f */
[----:B------:R-:W-:-:S13]  /*8970*/  ISETP.NE.AND P1, PT, R10, 0x2, PT ;  /* 0x000000020a00780c */ /* 0x000fda0003f25270 */
[----:B0-----:R-:W-:Y:S05]  /*8980*/  @P1 BRA `(.L_x_182) ;  /* 0x0000000000041947 */ /* 0x001fea0003800000 */
[----:B------:R-:W-:Y:S01]  /*8990*/  BPT.TRAP 0x1 ;  /* 0x000000040000795c */ /* 0x000fe20000300000 */
.L_x_182:
[----:B------:R-:W-:Y:S05]  /*89a0*/  @P0 BRA `(.L_x_183) ;  /* 0x0000000000040947 */ /* 0x000fea0003800000 */
[----:B------:R-:W-:Y:S01]  /*89b0*/  BPT.TRAP 0x1 ;  /* 0x000000040000795c */ /* 0x000fe20000300000 */
.L_x_183:
[----:B------:R-:W-:Y:S01]  /*89c0*/  LEA R10, R6, UR28, 0x1 ;  /* 0x0000001c060a7c11 */ /* 0x000fe2000f8e08ff */
[----:B------:R-:W-:Y:S01]  /*89d0*/  VIADD R20, R20, 0xffffffff ;  /* 0xffffffff14147836 */ /* 0x000fe20000000000 */
[----:B------:R-:W-:Y:S01]  /*89e0*/  R2UR UR11, R6 ;  /* 0x00000000060b72ca */ /* 0x000fe200000e0000 */
[----:B------:R-:W-:Y:S01]  /*89f0*/  UIADD3 UR16, UP0, UR26, 0xf0, URZ ;  /* 0x000000f01a107890 */ /* 0x000fe2000ff1e03f */
[----:B------:R-:W-:Y:S01]  /*8a00*/  R2UR UR22, R21 ;  /* 0x00000000151672ca */ /* 0x000fe200000e0000 */
[----:B------:R-:W-:Y:S01]  /*8a10*/  IMAD.U32 R10, R10, 0x400, R21 ;  /* 0x000004000a0a7824 */ /* 0x000fe200078e0015 */
[----:B------:R-:W-:Y:S01]  /*8a20*/  R2UR UR23, R17 ;  /* 0x00000000111772ca */ /* 0x000fe200000e0000 */
[----:B------:R-:W-:Y:S01]  /*8a30*/  UIADD3 UR30, UP1, UR26, 0x1f0, URZ ;  /* 0x000001f01a1e7890 */ /* 0x000fe2000ff3e03f */
[----:B------:R-:W-:Y:S01]  /*8a40*/  R2UR UR9, R19 ;  /* 0x00000000130972ca */ /* 0x000fe200000e0000 */
[----:B------:R-:W-:Y:S01]  /*8a50*/  UIADD3.X UR17, URZ, UR27, URZ, UP0, !UPT ;  /* 0x0000001b3f117290 */ /* 0x000fe200087fe43f */
[----:B------:R-:W-:Y:S01]  /*8a60*/  R2UR UR8, R10 ;  /* 0x000000000a0872ca */ /* 0x000fe200000e0000 */
[----:B------:R-:W-:Y:S01]  /*8a70*/  UPRMT UR21, URZ, 0x5410, UR15 ;  /* 0x000054103f157896 */ /* 0x000fe2000800000f */
[----:B------:R-:W-:Y:S01]  /*8a80*/  R2UR UR10, R18 ;  /* 0x00000000120a72ca */ /* 0x000fe200000e0000 */
[----:B------:R-:W-:Y:S01]  /*8a90*/  VIADD R6, R6, 0x1 ;  /* 0x0000000106067836 */ /* 0x000fe20000000000 */
[----:B------:R-:W-:Y:S01]  /*8aa0*/  R2UR UR12, R4 ;  /* 0x00000000040c72ca */ /* 0x000fe200000e0000 */
[----:B------:R-:W-:Y:S01]  /*8ab0*/  ULEA UR11, UR11, UR7, 0xc ;  /* 0x000000070b0b7291 */ /* 0x000fe2000f8e603f */
[----:B------:R-:W-:Y:S01]  /*8ac0*/  R2UR UR24, R16 ;  /* 0x00000000101872ca */ /* 0x000fe200000e0000 */
[----:B------:R-:W-:Y:S01]  /*8ad0*/  UPRMT UR29, URZ, 0x5410, UR20 ;  /* 0x000054103f1d7896 */ /* 0x000fe20008000014 */
[----:B------:R-:W-:Y:S01]  /*8ae0*/  ISETP.GT.AND P4, PT, R20, 0x1, PT ;  /* 0x000000011400780c */ /* 0x000fe20003f84270 */
[----:B------:R-:W-:Y:S01]  /*8af0*/  UIADD3 UR22, UR22, 0x12b80, UR11 ;  /* 0x00012b8016167890 */ /* 0x000fe2000fffe00b */
[----:B------:R-:W-:Y:S01]  /*8b00*/  ISETP.NE.AND P1, PT, R6, 0x25, PT ;  /* 0x000000250600780c */ /* 0x000fe20003f25270 */
[----:B------:R-:W-:Y:S01]  /*8b10*/  UIADD3.X UR31, URZ, UR27, URZ, UP1, !UPT ;  /* 0x0000001b3f1f7290 */ /* 0x000fe20008ffe43f */
[----:B------:R-:W-:Y:S01]  /*8b20*/  VIADD R18, R18, 0x20 ;  /* 0x0000002012127836 */ /* 0x000fe20000000000 */
[----:B------:R-:W-:Y:S01]  /*8b30*/  UIADD3 UR8, UR8, 0x380, URZ ;  /* 0x0000038008087890 */ /* 0x000fe2000fffe03f */
[----:B------:R-:W-:Y:S01]  /*8b40*/  SEL R10, RZ, 0x1, P1 ;  /* 0x00000001ff0a7807 */ /* 0x000fe20000800000 */
[----:B------:R-:W-:Y:S01]  /*8b50*/  UMOV UR18, 0x0 ;  /* 0x0000000000127882 */ /* 0x000fe20000000000 */
[----:B------:R-:W-:Y:S01]  /*8b60*/  UMOV UR19, 0x10000000 ;  /* 0x1000000000137882 */ /* 0x000fe20000000000 */
[----:B------:R-:W-:Y:S01]  /*8b70*/  UMOV UR11, UR23 ;  /* 0x00000017000b7c82 */ /* 0x000fe20008000000 */
[----:B------:R-:W-:-:S02]  /*8b80*/  LOP3.LUT R5, R5, R10, RZ, 0x3c, !PT ;  /* 0x0000000a05057212 */ /* 0x000fc400078e3cff */
[----:B------:R-:W-:Y:S02]  /*8b90*/  SEL R6, R6, RZ, P1 ;  /* 0x000000ff06067207 */ /* 0x000fe40000800000 */
[----:B------:R0:W-:Y:S02]  /*8ba0*/  UTMALDG.3D.MULTICAST [UR8], [UR16], UR21, desc[UR18] ;  /* 0x00001208100073b4 */ /* 0x0001e40008011815 */
[----:B0-----:R-:W-:Y:S01]  /*8bb0*/  UMOV UR8, UR22 ;  /* 0x0000001600087c82 */ /* 0x001fe20008000000 */
[----:B------:R-:W-:Y:S02]  /*8bc0*/  UMOV UR11, UR24 ;  /* 0x00000018000b7c82 */ /* 0x000fe40008000000 */
[----:B------:R0:W-:Y:S02]  /*8bd0*/  UTMALDG.3D.MULTICAST [UR8], [UR30], UR29, desc[UR18] ;  /* 0x000012081e0073b4 */ /* 0x0001e4000801181d */
[----:B0-----:R-:W-:Y:S05]  /*8be0*/  @P4 BRA `(.L_x_184) ;  /* 0xfffffffc00384947 */ /* 0x001fea000383ffff */
.L_x_180:
[----:B------:R-:W-:Y:S05]  /*8bf0*/  BSYNC B1 ;  /* 0x0000000000017941 */ /* 0x000fea0003800000 */
.L_x_179:
[----:B------:R-:W-:Y:S01]  /*8c00*/  LOP3.LUT P5, RZ, R14, 0xff, RZ, 0xc0, !PT ;  /* 0x000000ff0eff7812 */ /* 0x000fe200078ac0ff */
[----:B------:R-:W-:Y:S01]  /*8c10*/  VIADD R6, R15, UR13 ;  /* 0x0000000d0f067c36 */ /* 0x000fe20008000000 */
[----:B------:R-:W-:Y:S02]  /*8c20*/  UISETP.GE.U32.AND UP0, UPT, UR13, 0x25, UPT ;  /* 0x000000250d00788c */ /* 0x000fe4000bf06070 */
[----:B------:R-:W-:Y:S01]  /*8c30*/  IMAD.U32 R14, RZ, RZ, UR13 ;  /* 0x0000000dff0e7e24 */ /* 0x000fe2000f8e00ff */
[----:B------:R-:W-:Y:S01]  /*8c40*/  ULDC.64 UR8, c[0x0][0x650] ;  /* 0x0001940000087ab9 */ /* 0x000fe20000000a00 */
[C---:B------:R-:W-:Y:S01]  /*8c50*/  IMAD.WIDE.U32 R4, R6.reuse, -0x45306eb3, RZ ;  /* 0xbacf914d06047825 */ /* 0x040fe200078e00ff */
[C---:B------:R-:W-:Y:S01]  /*8c60*/  ISETP.GT.U32.AND P1, PT, R6.reuse, 0x24, PT ;  /* 0x000000240600780c */ /* 0x040fe20003f24070 */
[----:B------:R-:W-:Y:S01]  /*8c70*/  BSSY B1, `(.L_x_185) ;  /* 0x000006b000017945 */ /* 0x000fe20003800000 */
[----:B------:R-:W-:Y:S01]  /*8c80*/  PLOP3.LUT P4, PT, PT, PT, UP0, 0x80, 0x0 ;  /* 0x000000000000781c */ /* 0x000fe20003f8f008 */
[----:B------:R-:W-:Y:S01]  /*8c90*/  IMAD.IADD R4, R6, 0x1, -R5 ;  /* 0x0000000106047824 */ /* 0x000fe200078e0a05 */
[----:B------:R-:W-:-:S02]  /*8ca0*/  ISETP.LT.U32.AND P1, PT, R14, 0x25, P1 ;  /* 0x000000250e00780c */ /* 0x000fc40000f21070 */
[----:B------:R-:W-:Y:S01]  /*8cb0*/  PRMT R14, RZ, 0x7610, R14 ;  /* 0x00007610ff0e7816 */ /* 0x000fe2000000000e */
[----:B------:R-:W0:Y:S01]  /*8cc0*/  @P5 S2R R11, SR_CgaCtaId ;  /* 0x00000000000b5919 */ /* 0x000e220000008800 */
[----:B------:R-:W-:Y:S02]  /*8cd0*/  @P5 MOV R10, 0x400 ;  /* 0x00000400000a5802 */ /* 0x000fe40000000f00 */
[----:B------:R-:W-:Y:S01]  /*8ce0*/  LEA.HI R4, R4, R5, RZ, 0x1f ;  /* 0x0000000504047211 */ /* 0x000fe200078ff8ff */
[----:B------:R-:W-:-:S03]  /*8cf0*/  IMAD.MOV.U32 R5, RZ, RZ, -0x1 ;  /* 0xffffffffff057424 */ /* 0x000fc600078e00ff */
[----:B------:R-:W-:Y:S01]  /*8d00*/  SHF.R.U32.HI R15, RZ, 0x5, R4 ;  /* 0x00000005ff0f7819 */ /* 0x000fe20000011604 */
[----:B------:R-:W-:Y:S01]  /*8d10*/  IMAD.MOV.U32 R4, RZ, RZ, -0x1 ;  /* 0xffffffffff047424 */ /* 0x000fe200078e00ff */
[----:B0-----:R-:W-:Y:S02]  /*8d20*/  @P5 LEA R10, R11, R10, 0x18 ;  /* 0x0000000a0b0a5211 */ /* 0x001fe400078ec0ff */
[----:B------:R-:W-:Y:S02]  /*8d30*/  SEL R11, RZ, 0x1, !P1 ;  /* 0x00000001ff0b7807 */ /* 0x000fe40004800000 */
[----:B------:R-:W-:Y:S01]  /*8d40*/  IADD3 R2, P1, R2, R8, RZ ;  /* 0x0000000802027210 */ /* 0x000fe20007f3e0ff */
[----:B------:R0:W-:Y:S01]  /*8d50*/  @P5 SYNCS.ARRIVE.TRANS64.A1T0 RZ, [R10+URZ+0x288], RZ ;  /* 0x000288ff0aff59a7 */ /* 0x0001e2000810003f */
[----:B------:R-:W-:-:S03]  /*8d60*/  LOP3.LUT R12, R12, R11, RZ, 0x3c, !PT ;  /* 0x0000000b0c0c7212 */ /* 0x000fc600078e3cff */
[----:B------:R-:W-:Y:S01]  /*8d70*/  IMAD.X R3, R3, 0x1, R0, P1 ;  /* 0x0000000103037824 */ /* 0x000fe200008e0600 */
[----:B------:R-:W-:Y:S02]  /*8d80*/  ISETP.GE.U32.AND P1, PT, R2, UR8, PT ;  /* 0x0000000802007c0c */ /* 0x000fe4000bf26070 */
[----:B------:R-:W-:Y:S01]  /*8d90*/  @P4 LOP3.LUT R12, R12, 0x1, R15, 0x78, !PT ;  /* 0x000000010c0c4812 */ /* 0x000fe200078e780f */
[----:B------:R-:W-:Y:S01]  /*8da0*/  IMAD R15, R15, -0x25, R6 ;  /* 0xffffffdb0f0f7824 */ /* 0x000fe200078e0206 */
[----:B------:R-:W-:Y:S01]  /*8db0*/  ISETP.GE.U32.AND.EX P1, PT, R3, UR9, PT, P1 ;  /* 0x0000000903007c0c */ /* 0x000fe2000bf26110 */
[----:B------:R-:W-:Y:S01]  /*8dc0*/  IMAD.MOV.U32 R6, RZ, RZ, -0x1 ;  /* 0xffffffffff067424 */ /* 0x000fe200078e00ff */
[----:B0-----:R-:W-:-:S11]  /*8dd0*/  PRMT R10, RZ, 0x7610, R10 ;  /* 0x00007610ff0a7816 */ /* 0x001fd6000000000a */
[----:B------:R-:W-:Y:S05]  /*8de0*/  @P1 BRA `(.L_x_186) ;  /* 0x00000004004c1947 */ /* 0x000fea0003800000 */
[----:B------:R-:W0:Y:S01]  /*8df0*/  S2R R17, SR_CTAID.X ;  /* 0x0000000000117919 */ /* 0x000e220000002500 */
[----:B------:R-:W-:Y:S01]  /*8e00*/  ULDC.64 UR8, c[0x0][0x628] ;  /* 0x00018a0000087ab9 */ /* 0x000fe20000000a00 */
[----:B------:R-:W1:Y:S01]  /*8e10*/  LDC R18, c[0x0][0x144] ;  /* 0x00005100ff127b82 */ /* 0x000e620000000800 */
[----:B------:R-:W-:Y:S01]  /*8e20*/  ISETP.NE.U32.AND P1, PT, RZ, UR8, PT ;  /* 0x00000008ff007c0c */ /* 0x000fe2000bf25070 */
[----:B------:R-:W2:Y:S01]  /*8e30*/  S2R R6, SR_CTAID.Y ;  /* 0x0000000000067919 */ /* 0x000ea20000002600 */
[----:B------:R-:W-:Y:S01]  /*8e40*/  ULDC UR10, c[0x0][0x150] ;  /* 0x00005400000a7ab9 */ /* 0x000fe20000000800 */
[----:B------:R-:W-:Y:S01]  /*8e50*/  ULDC UR11, c[0x0][0x630] ;  /* 0x00018c00000b7ab9 */ /* 0x000fe20000000800 */
[----:B------:R-:W-:Y:S01]  /*8e60*/  ISETP.NE.AND.EX P1, PT, RZ, UR9, PT, P1 ;  /* 0x00000009ff007c0c */ /* 0x000fe2000bf25310 */
[----:B------:R-:W-:Y:S01]  /*8e70*/  IMAD.MOV.U32 R4, RZ, RZ, R2 ;  /* 0x000000ffff047224 */ /* 0x000fe200078e0002 */
[----:B0-----:R-:W-:-:S05]  /*8e80*/  I2FP.F32.U32 R5, R17 ;  /* 0x0000001100057245 */ /* 0x001fca0000201000 */
[----:B------:R-:W-:Y:S01]  /*8e90*/  FMUL R20, R5, UR10 ;  /* 0x0000000a05147c20 */ /* 0x000fe20008400000 */
[----:B------:R-:W-:-:S05]  /*8ea0*/  IMAD.MOV.U32 R5, RZ, RZ, R3 ;  /* 0x000000ffff057224 */ /* 0x000fca00078e0003 */
[----:B--2---:R-:W-:Y:S05]  /*8eb0*/  @!P1 BRA `(.L_x_187) ;  /* 0x0000000000289947 */ /* 0x004fea0003800000 */
[----:B------:R-:W-:Y:S02]  /*8ec0*/  ULDC UR10, c[0x0][0x634] ;  /* 0x00018d00000a7ab9 */ /* 0x000fe40000000800 */
[----:B------:R-:W-:-:S05]  /*8ed0*/  IADD3 R5, P1, R2, UR10, RZ ;  /* 0x0000000a02057c10 */ /* 0x000fca000ff3e0ff */
[----:B------:R-:W-:-:S04]  /*8ee0*/  IMAD.X R19, RZ, RZ, R3, P1 ;  /* 0x000000ffff137224 */ /* 0x000fc800008e0603 */
[----:B------:R-:W-:-:S04]  /*8ef0*/  IMAD.WIDE.U32 R10, R19, UR8, RZ ;  /* 0x00000008130a7c25 */ /* 0x000fc8000f8e00ff */
[----:B------:R-:W-:-:S04]  /*8f00*/  IMAD.WIDE.U32 R10, P1, R5, UR9, R10 ;  /* 0x00000009050a7c25 */ /* 0x000fc8000f82000a */
[----:B------:R-:W-:-:S04]  /*8f10*/  IMAD.WIDE.U32 R4, R5, UR8, RZ ;  /* 0x0000000805047c25 */ /* 0x000fc8000f8e00ff */
[----:B------:R-:W-:Y:S01]  /*8f20*/  IMAD.MOV.U32 R4, RZ, RZ, R11 ;  /* 0x000000ffff047224 */ /* 0x000fe200078e000b */
[----:B------:R-:W-:Y:S01]  /*8f30*/  IADD3 RZ, P4, R5, R10, RZ ;  /* 0x0000000a05ff7210 */ /* 0x000fe20007f9e0ff */
[----:B------:R-:W-:-:S04]  /*8f40*/  IMAD.X R5, RZ, RZ, RZ, P1 ;  /* 0x000000ffff057224 */ /* 0x000fc800008e06ff */
[----:B------:R-:W-:-:S08]  /*8f50*/  IMAD.WIDE.U32.X R4, R19, UR9, R4, P4 ;  /* 0x0000000913047c25 */ /* 0x000fd0000a0e0404 */
.L_x_187:
[--C-:B------:R-:W-:Y:S01]  /*8f60*/  SHF.R.U64 R16, R4, UR11, R5.reuse ;  /* 0x0000000b04107c19 */ /* 0x100fe20008001205 */
[----:B------:R-:W0:Y:S01]  /*8f70*/  F2I.U32.TRUNC.NTZ R20, R20 ;  /* 0x0000001400147305 */ /* 0x000e22000020f000 */
[----:B------:R-:W-:Y:S01]  /*8f80*/  SHF.R.U32.HI R4, RZ, UR11, R5 ;  /* 0x0000000bff047c19 */ /* 0x000fe20008011605 */
[----:B------:R-:W-:Y:S01]  /*8f90*/  ULDC.64 UR8, c[0x0][0x620] ;  /* 0x0001880000087ab9 */ /* 0x000fe20000000a00 */
[----:B------:R-:W-:Y:S01]  /*8fa0*/  IADD3 R11, P1, RZ, -R16, RZ ;  /* 0x80000010ff0b7210 */ /* 0x000fe20007f3e0ff */
[----:B------:R-:W-:Y:S01]  /*8fb0*/  ULDC.64 UR10, c[0x0][0x640] ;  /* 0x00019000000a7ab9 */ /* 0x000fe20000000a00 */
[----:B------:R-:W2:Y:S03]  /*8fc0*/  LDC R21, c[0x0][0x148] ;  /* 0x00005200ff157b82 */ /* 0x000ea60000000800 */
[----:B------:R-:W-:Y:S01]  /*8fd0*/  IMAD.X R4, RZ, RZ, ~R4, P1 ;  /* 0x000000ffff047224 */ /* 0x000fe200008e0e04 */
[----:B------:R-:W-:-:S03]  /*8fe0*/  ISETP.NE.U32.AND P1, PT, RZ, UR10, PT ;  /* 0x0000000aff007c0c */ /* 0x000fc6000bf25070 */
[----:B------:R-:W-:Y:S01]  /*8ff0*/  IMAD R10, R4, UR8, RZ ;  /* 0x00000008040a7c24 */ /* 0x000fe2000f8e02ff */
[----:B------:R-:W-:Y:S01]  /*9000*/  ISETP.NE.AND.EX P1, PT, RZ, UR11, PT, P1 ;  /* 0x0000000bff007c0c */ /* 0x000fe2000bf25310 */
[----:B------:R-:W-:Y:S01]  /*9010*/  IMAD.WIDE.U32 R4, R11, UR8, R2 ;  /* 0x000000080b047c25 */ /* 0x000fe2000f8e0002 */
[----:B------:R-:W-:-:S03]  /*9020*/  ULDC UR8, c[0x0][0x618] ;  /* 0x0001860000087ab9 */ /* 0x000fc60000000800 */
[----:B------:R-:W-:Y:S01]  /*9030*/  IMAD R11, R11, UR9, R10 ;  /* 0x000000090b0b7c24 */ /* 0x000fe2000f8e020a */
[----:B------:R-:W-:Y:S01]  /*9040*/  ULDC UR9, c[0x0][0x154] ;  /* 0x0000550000097ab9 */ /* 0x000fe20000000800 */
[----:B0-----:R-:W-:Y:S02]  /*9050*/  IMAD.MOV R10, RZ, RZ, -R20 ;  /* 0x000000ffff0a7224 */ /* 0x001fe400078e0a14 */
[----:B------:R-:W-:Y:S02]  /*9060*/  IMAD.IADD R5, R5, 0x1, R11 ;  /* 0x0000000105057824 */ /* 0x000fe400078e020b */
[----:B-1----:R-:W-:Y:S01]  /*9070*/  IMAD R17, R18, R10, R17 ;  /* 0x0000000a12117224 */ /* 0x002fe200078e0211 */
[----:B------:R-:W-:Y:S02]  /*9080*/  I2FP.F32.U32 R10, R6 ;  /* 0x00000006000a7245 */ /* 0x000fe40000201000 */
[--C-:B------:R-:W-:Y:S02]  /*9090*/  SHF.R.U64 R18, R4, UR8, R5.reuse ;  /* 0x0000000804127c19 */ /* 0x100fe40008001205 */
[----:B------:R-:W-:Y:S01]  /*90a0*/  SHF.R.U32.HI R5, RZ, UR8, R5 ;  /* 0x00000008ff057c19 */ /* 0x000fe20008011605 */
[----:B------:R-:W-:Y:S01]  /*90b0*/  FMUL R10, R10, UR9 ;  /* 0x000000090a0a7c20 */ /* 0x000fe20008400000 */
[----:B------:R-:W-:-:S02]  /*90c0*/  ULDC UR8, c[0x0][0x608] ;  /* 0x0001820000087ab9 */ /* 0x000fc40000000800 */
[--C-:B------:R-:W-:Y:S01]  /*90d0*/  SHF.R.U64 R20, R18, UR8, R5.reuse ;  /* 0x0000000812147c19 */ /* 0x100fe20008001205 */
[----:B------:R0:W1:Y:S01]  /*90e0*/  F2I.U32.TRUNC.NTZ R22, R10 ;  /* 0x0000000a00167305 */ /* 0x000062000020f000 */
[----:B------:R-:W-:Y:S01]  /*90f0*/  SHF.R.U32.HI R5, RZ, UR8, R5 ;  /* 0x00000008ff057c19 */ /* 0x000fe20008011605 */
[----:B------:R-:W-:-:S03]  /*9100*/  ULDC UR8, c[0x0][0x658] ;  /* 0x0001960000087ab9 */ /* 0x000fc60000000800 */
[--C-:B------:R-:W-:Y:S02]  /*9110*/  SHF.R.U64 R19, R20, UR8, R5.reuse ;  /* 0x0000000814137c19 */ /* 0x100fe40008001205 */
[----:B------:R-:W-:-:S03]  /*9120*/  SHF.R.U32.HI R23, RZ, UR8, R5 ;  /* 0x00000008ff177c19 */ /* 0x000fc60008011605 */
[----:B------:R-:W-:Y:S02]  /*9130*/  IMAD.MOV.U32 R4, RZ, RZ, R19 ;  /* 0x000000ffff047224 */ /* 0x000fe400078e0013 */
[----:B------:R-:W-:Y:S01]  /*9140*/  IMAD.MOV.U32 R5, RZ, RZ, R23 ;  /* 0x000000ffff057224 */ /* 0x000fe200078e0017 */
[----:B0-----:R-:W-:Y:S06]  /*9150*/  @!P1 BRA `(.L_x_188) ;  /* 0x0000000000289947 */ /* 0x001fec0003800000 */
        /* <DEDUP_REMOVED lines=10> */
.L_x_188:
[----:B------:R-:W-:Y:S01]  /*9200*/  ULDC UR8, c[0x0][0x648] ;  /* 0x0001920000087ab9 */ /* 0x000fe20000000800 */
[----:B-1----:R-:W-:Y:S01]  /*9210*/  IMAD.MOV R22, RZ, RZ, -R22 ;  /* 0x000000ffff167224 */ /* 0x002fe200078e0a16 */
[----:B------:R-:W-:Y:S01]  /*9220*/  SHF.R.U64 R5, R4, UR8, R5 ;  /* 0x0000000804057c19 */ /* 0x000fe20008001205 */
[----:B------:R-:W-:Y:S01]  /*9230*/  ULDC UR8, c[0x0][0x638] ;  /* 0x00018e0000087ab9 */ /* 0x000fe20000000800 */
[----:B------:R-:W-:Y:S01]  /*9240*/  LOP3.LUT R4, R20, UR14, RZ, 0xc0, !PT ;  /* 0x0000000e14047c12 */ /* 0x000fe2000f8ec0ff */
[----:B--2---:R-:W-:Y:S01]  /*9250*/  @P2 IMAD R17, R21, R22, R6 ;  /* 0x0000001615112224 */ /* 0x004fe200078e0206 */
[----:B------:R-:W-:Y:S01]  /*9260*/  LOP3.LUT R18, R18, UR4, RZ, 0xc0, !PT ;  /* 0x0000000412127c12 */ /* 0x000fe2000f8ec0ff */
[----:B------:R-:W-:Y:S01]  /*9270*/  IMAD.MOV R6, RZ, RZ, -R5 ;  /* 0x000000ffff067224 */ /* 0x000fe200078e0a05 */
[----:B------:R-:W-:Y:S01]  /*9280*/  ULDC UR9, c[0x0][0x610] ;  /* 0x0001840000097ab9 */ /* 0x000fe20000000800 */
[----:B------:R-:W-:Y:S02]  /*9290*/  IMAD R4, R5, UR5, R4 ;  /* 0x0000000505047c24 */ /* 0x000fe4000f8e0204 */
[----:B------:R-:W-:Y:S01]  /*92a0*/  IMAD R19, R6, UR8, R19 ;  /* 0x0000000806137c24 */ /* 0x000fe2000f8e0213 */
[----:B------:R-:W-:Y:S01]  /*92b0*/  ULDC UR8, c[0x0][0x600] ;  /* 0x0001800000087ab9 */ /* 0x000fe20000000800 */
[----:B------:R-:W-:-:S02]  /*92c0*/  IMAD R17, R4, UR9, R17 ;  /* 0x0000000904117c24 */ /* 0x000fc4000f8e0211 */
[----:B------:R-:W-:Y:S02]  /*92d0*/  IMAD R6, R19, UR8, R18 ;  /* 0x0000000813067c24 */ /* 0x000fe4000f8e0212 */
[----:B------:R-:W-:Y:S02]  /*92e0*/  IMAD.MOV.U32 R10, RZ, RZ, 0x1 ;  /* 0x00000001ff0a7424 */ /* 0x000fe400078e00ff */
[----:B------:R-:W-:Y:S01]  /*92f0*/  IMAD.MOV.U32 R4, RZ, RZ, R16 ;  /* 0x000000ffff047224 */ /* 0x000fe200078e0010 */
[----:B------:R-:W-:Y:S02]  /*9300*/  SEL R5, R6, R17, !P2 ;  /* 0x0000001106057207 */ /* 0x000fe40005000000 */
[----:B------:R-:W-:-:S07]  /*9310*/  SEL R6, R17, R6, !P2 ;  /* 0x0000000611067207 */ /* 0x000fce0005000000 */
.L_x_186:
[----:B------:R-:W-:Y:S05]  /*9320*/  BSYNC B1 ;  /* 0x0000000000017941 */ /* 0x000fea0003800000 */
.L_x_185:
[----:B------:R-:W-:-:S13]  /*9330*/  LOP3.LUT P1, RZ, R10, 0xff, RZ, 0xc0, !PT ;  /* 0x000000ff0aff7812 */ /* 0x000fda000782c0ff */
[----:B------:R-:W-:Y:S05]  /*9340*/  @P1 BRA `(.L_x_189) ;  /* 0xfffffff400281947 */ /* 0x000fea000383ffff */
[----:B------:R-:W-:Y:S05]  /*9350*/  BSYNC B0 ;  /* 0x0000000000007941 */ /* 0x000fea0003800000 */
.L_x_177:
[----:B------:R-:W-:-:S03]  /*9360*/  UMOV UR8, 0xffffffff ;  /* 0xffffffff00087882 */ /* 0x000fc60000000000 */
[----:B------:R-:W-:Y:S05]  /*9370*/  BRA.DIV UR8, `(.L_x_190) ;  /* 0x0000001608f07947 */ /* 0x000fea000b800000 */
[----:B------:R-:W-:-:S13]  /*9380*/  ELECT P0, URZ, PT ;  /* 0x00000000003f782f */ /* 0x000fda0003800000 */
.L_x_239:
[----:B------:R-:W-:Y:S04]  /*9390*/  BSSY B0, `(.L_x_191) ;  /* 0x0000154000007945 */ /* 0x000fe80003800000 */
[----:B------:R-:W-:Y:S05]  /*93a0*/  @!P0 BRA `(.L_x_192) ;  /* 0x0000001400488947 */ /* 0x000fea0003800000 */
[----:B------:R-:W-:-:S04]  /*93b0*/  LOP3.LUT R7, R7, 0x2, RZ, 0xfc, !PT ;  /* 0x0000000207077812 */ /* 0x000fc800078efcff */
[----:B------:R-:W-:-:S13]  /*93c0*/  ISETP.NE.AND P0, PT, R7, 0x3, PT ;  /* 0x000000030700780c */ /* 0x000fda0003f05270 */
[----:B------:R-:W-:Y:S05]  /*93d0*/  @!P0 BRA `(.L_x_193) ;  /* 0x0000000000048947 */ /* 0x000fea0003800000 */
[----:B------:R-:W-:Y:S01]  /*93e0*/  BPT.TRAP 0x1 ;  /* 0x000000040000795c */ /* 0x000fe20000300000 */
.L_x_193:
[----:B------:R-:W0:Y:S01]  /*93f0*/  S2R R3, SR_CgaCtaId ;  /* 0x0000000000037919 */ /* 0x000e220000008800 */
[----:B------:R-:W-:Y:S02]  /*9400*/  MOV R0, 0x400 ;  /* 0x0000040000007802 */ /* 0x000fe40000000f00 */
[----:B------:R-:W-:Y:S02]  /*9410*/  SHF.L.U32 R2, R12, 0x1f, RZ ;  /* 0x0000001f0c027819 */ /* 0x000fe400000006ff */
[----:B0-----:R-:W-:-:S05]  /*9420*/  LEA R0, R3, R0, 0x18 ;  /* 0x0000000003007211 */ /* 0x001fca00078ec0ff */
[----:B------:R-:W-:-:S04]  /*9430*/  VIADD R0, R0, 0x128 ;  /* 0x0000012800007836 */ /* 0x000fc80000000000 */
[C---:B------:R-:W-:Y:S02]  /*9440*/  IMAD R5, R15.reuse, 0x8, R0 ;  /* 0x000000080f057824 */ /* 0x040fe400078e0200 */
[----:B------:R-:W-:Y:S02]  /*9450*/  VIADD R15, R15, 0x1 ;  /* 0x000000010f0f7836 */ /* 0x000fe40000000000 */
[----:B------:R-:W0:Y:S03]  /*9460*/  SYNCS.PHASECHK.TRANS64.TRYWAIT P0, [R5+URZ], R2 ;  /* 0x00000002050075a7 */ /* 0x000e26000800017f */
[----:B------:R-:W-:-:S04]  /*9470*/  ISETP.NE.AND P1, PT, R15, 0x25, PT ;  /* 0x000000250f00780c */ /* 0x000fc80003f25270 */
[----:B------:R-:W-:Y:S02]  /*9480*/  SEL R3, RZ, 0x1, P1 ;  /* 0x00000001ff037807 */ /* 0x000fe40000800000 */
[----:B------:R-:W-:Y:S02]  /*9490*/  SEL R15, R15, RZ, P1 ;  /* 0x000000ff0f0f7207 */ /* 0x000fe40000800000 */
[----:B------:R-:W-:-:S03]  /*94a0*/  LOP3.LUT R12, R12, R3, RZ, 0x3c, !PT ;  /* 0x000000030c0c7212 */ /* 0x000fc600078e3cff */
[----:B------:R-:W-:Y:S01]  /*94b0*/  IMAD R7, R15, 0x8, R0 ;  /* 0x000000080f077824 */ /* 0x000fe200078e0200 */
[----:B------:R-:W-:Y:S01]  /*94c0*/  SHF.L.U32 R4, R12, 0x1f, RZ ;  /* 0x0000001f0c047819 */ /* 0x000fe200000006ff */
[----:B0-----:R-:W-:Y:S06]  /*94d0*/  @!P0 BRA `(.L_x_194) ;  /* 0x0000001400bc8947 */ /* 0x001fec0003800000 */
.L_x_240:
[----:B------:R-:W1:Y:S01]  /*94e0*/  SYNCS.PHASECHK.TRANS64.TRYWAIT P0, [R7+URZ], R4 ;  /* 0x00000004070075a7 */ /* 0x000e62000800017f */
[----:B0-----:R-:W-:-:S05]  /*94f0*/  VIADD R2, R15, 0x1 ;  /* 0x000000010f027836 */ /* 0x001fca0000000000 */
[----:B------:R-:W-:-:S04]  /*9500*/  ISETP.NE.AND P1, PT, R2, 0x25, PT ;  /* 0x000000250200780c */ /* 0x000fc80003f25270 */
[----:B------:R-:W-:Y:S02]  /*9510*/  SEL R3, RZ, 0x1, P1 ;  /* 0x00000001ff037807 */ /* 0x000fe40000800000 */
[----:B------:R-:W-:Y:S02]  /*9520*/  SEL R9, R2, RZ, P1 ;  /* 0x000000ff02097207 */ /* 0x000fe40000800000 */
[----:B------:R-:W-:-:S03]  /*9530*/  LOP3.LUT R12, R12, R3, RZ, 0x3c, !PT ;  /* 0x000000030c0c7212 */ /* 0x000fc600078e3cff */
[----:B------:R-:W-:Y:S01]  /*9540*/  IMAD R6, R9, 0x8, R0 ;  /* 0x0000000809067824 */ /* 0x000fe200078e0200 */
[----:B------:R-:W-:Y:S01]  /*9550*/  SHF.L.U32 R5, R12, 0x1f, RZ ;  /* 0x0000001f0c057819 */ /* 0x000fe200000006ff */
[----:B-1----:R-:W-:Y:S06]  /*9560*/  @!P0 BRA `(.L_x_195) ;  /* 0x0000001400ac8947 */ /* 0x002fec0003800000 */
.L_x_241:
[----:B------:R-:W1:Y:S01]  /*9570*/  SYNCS.PHASECHK.TRANS64.TRYWAIT P0, [R6+URZ], R5 ;  /* 0x00000005060075a7 */ /* 0x000e62000800017f */
[----:B------:R-:W-:-:S05]  /*9580*/  VIADD R2, R9, 0x1 ;  /* 0x0000000109027836 */ /* 0x000fca0000000000 */
[----:B------:R-:W-:-:S04]  /*9590*/  ISETP.NE.AND P1, PT, R2, 0x25, PT ;  /* 0x000000250200780c */ /* 0x000fc80003f25270 */
[----:B------:R-:W-:Y:S02]  /*95a0*/  SEL R3, RZ, 0x1, P1 ;  /* 0x00000001ff037807 */ /* 0x000fe40000800000 */
[----:B0-----:R-:W-:Y:S02]  /*95b0*/  SEL R7, R2, RZ, P1 ;  /* 0x000000ff02077207 */ /* 0x001fe40000800000 */
[----:B------:R-:W-:-:S03]  /*95c0*/  LOP3.LUT R12, R12, R3, RZ, 0x3c, !PT ;  /* 0x000000030c0c7212 */ /* 0x000fc600078e3cff */
[----:B------:R-:W-:Y:S01]  /*95d0*/  IMAD R9, R7, 0x8, R0 ;  /* 0x0000000807097824 */ /* 0x000fe200078e0200 */
[----:B------:R-:W-:Y:S01]  /*95e0*/  SHF.L.U32 R4, R12, 0x1f, RZ ;  /* 0x0000001f0c047819 */ /* 0x000fe200000006ff */
[----:B-1----:R-:W-:Y:S06]  /*95f0*/  @!P0 BRA `(.L_x_196) ;  /* 0x00000014009c8947 */ /* 0x002fec0003800000 */
.L_x_242:
[----:B------:R-:W1:Y:S01]  /*9600*/  SYNCS.PHASECHK.TRANS64.TRYWAIT P0, [R9+URZ], R4 ;  /* 0x00000004090075a7 */ /* 0x000e62000800017f */
[----:B------:R-:W-:-:S05]  /*9610*/  VIADD R2, R7, 0x1 ;  /* 0x0000000107027836 */ /* 0x000fca0000000000 */
[----:B------:R-:W-:-:S04]  /*9620*/  ISETP.NE.AND P1, PT, R2, 0x25, PT ;  /* 0x000000250200780c */ /* 0x000fc80003f25270 */
[----:B------:R-:W-:Y:S02]  /*9630*/  SEL R3, RZ, 0x1, P1 ;  /* 0x00000001ff037807 */ /* 0x000fe40000800000 */
[----:B------:R-:W-:Y:S02]  /*9640*/  SEL R7, R2, RZ, P1 ;  /* 0x000000ff02077207 */ /* 0x000fe40000800000 */
[----:B------:R-:W-:-:S03]  /*9650*/  LOP3.LUT R12, R12, R3, RZ, 0x3c, !PT ;  /* 0x000000030c0c7212 */ /* 0x000fc600078e3cff */
[----:B0-----:R-:W-:Y:S01]  /*9660*/  IMAD R6, R7, 0x8, R0 ;  /* 0x0000000807067824 */ /* 0x001fe200078e0200 */
[----:B------:R-:W-:Y:S01]  /*9670*/  SHF.L.U32 R5, R12, 0x1f, RZ ;  /* 0x0000001f0c057819 */ /* 0x000fe200000006ff */
[----:B-1----:R-:W-:Y:S06]  /*9680*/  @!P0 BRA `(.L_x_197) ;  /* 0x00000014008c8947 */ /* 0x002fec0003800000 */
.L_x_243:
        /* <DEDUP_REMOVED lines=9> */
.L_x_244:
        /* <DEDUP_REMOVED lines=9> */
.L_x_245:
        /* <DEDUP_REMOVED lines=9> */
.L_x_246:
        /* <DEDUP_REMOVED lines=9> */
.L_x_247:
        /* <DEDUP_REMOVED lines=9> */
.L_x_248:
        /* <DEDUP_REMOVED lines=9> */
.L_x_249:
        /* <DEDUP_REMOVED lines=9> */
.L_x_250:
        /* <DEDUP_REMOVED lines=9> */
.L_x_251:
        /* <DEDUP_REMOVED lines=9> */
.L_x_252:
        /* <DEDUP_REMOVED lines=9> */
.L_x_253:
        /* <DEDUP_REMOVED lines=9> */
.L_x_254:
        /* <DEDUP_REMOVED lines=9> */
.L_x_255:
        /* <DEDUP_REMOVED lines=9> */
.L_x_256:
        /* <DEDUP_REMOVED lines=9> */
.L_x_257:
        /* <DEDUP_REMOVED lines=9> */
.L_x_258:
        /* <DEDUP_REMOVED lines=9> */
.L_x_259:
        /* <DEDUP_REMOVED lines=9> */
.L_x_260:
        /* <DEDUP_REMOVED lines=9> */
.L_x_261:
        /* <DEDUP_REMOVED lines=9> */
.L_x_262:
        /* <DEDUP_REMOVED lines=9> */
.L_x_263:
        /* <DEDUP_REMOVED lines=9> */
.L_x_264:
        /* <DEDUP_REMOVED lines=9> */
.L_x_265:
        /* <DEDUP_REMOVED lines=9> */
.L_x_266:
        /* <DEDUP_REMOVED lines=9> */
.L_x_267:
        /* <DEDUP_REMOVED lines=9> */
.L_x_268:
        /* <DEDUP_REMOVED lines=9> */
.L_x_269:
        /* <DEDUP_REMOVED lines=9> */
.L_x_270:
        /* <DEDUP_REMOVED lines=9> */
.L_x_271:
        /* <DEDUP_REMOVED lines=9> */
.L_x_272:
[----:B------:R-:W1:Y:S01]  /*a6e0*/  SYNCS.PHASECHK.TRANS64.TRYWAIT P0, [R9+URZ], R4 ;  /* 0x00000004090075a7 */ /* 0x000e62000800017f */
[----:B------:R-:W-:-:S05]  /*a6f0*/  VIADD R2, R7, 0x1 ;  /* 0x0000000107027836 */ /* 0x000fca0000000000 */
[----:B------:R-:W-:-:S04]  /*a700*/  ISETP.NE.AND P1, PT, R2, 0x25, PT ;  /* 0x000000250200780c */ /* 0x000fc80003f25270 */
[----:B------:R-:W-:Y:S02]  /*a710*/  SEL R3, RZ, 0x1, P1 ;  /* 0x00000001ff037807 */ /* 0x000fe40000800000 */
[----:B------:R-:W-:Y:S02]  /*a720*/  SEL R7, R2, RZ, P1 ;  /* 0x000000ff02077207 */ /* 0x000fe40000800000 */
[----:B------:R-:W-:-:S03]  /*a730*/  LOP3.LUT R12, R12, R3, RZ, 0x3c, !PT ;  /* 0x000000030c0c7212 */ /* 0x000fc600078e3cff */
[----:B------:R-:W-:Y:S01]  /*a740*/  IMAD R8, R7, 0x8, R0 ;  /* 0x0000000807087824 */ /* 0x000fe200078e0200 */
[----:B0-----:R-:W-:Y:S01]  /*a750*/  SHF.L.U32 R5, R12, 0x1f, RZ ;  /* 0x0000001f0c057819 */ /* 0x001fe200000006ff */
[----:B-1----:R-:W-:Y:S06]  /*a760*/  @!P0 BRA `(.L_x_227) ;  /* 0x0000000c00ac8947 */ /* 0x002fec0003800000 */
.L_x_273:
[----:B------:R-:W1:Y:S01]  /*a770*/  SYNCS.PHASECHK.TRANS64.TRYWAIT P0, [R8+URZ], R5 ;  /* 0x00000005080075a7 */ /* 0x000e62000800017f */
[----:B------:R-:W-:-:S05]  /*a780*/  VIADD R2, R7, 0x1 ;  /* 0x0000000107027836 */ /* 0x000fca0000000000 */
[----:B------:R-:W-:-:S04]  /*a790*/  ISETP.NE.AND P1, PT, R2, 0x25, PT ;  /* 0x000000250200780c */ /* 0x000fc80003f25270 */
[----:B------:R-:W-:Y:S02]  /*a7a0*/  SEL R3, RZ, 0x1, P1 ;  /* 0x00000001ff037807 */ /* 0x000fe40000800000 */
[----:B------:R-:W-:Y:S02]  /*a7b0*/  SEL R7, R2, RZ, P1 ;  /* 0x000000ff02077207 */ /* 0x000fe40000800000 */
[----:B0-----:R-:W-:-:S03]  /*a7c0*/  LOP3.LUT R9, R12, R3, RZ, 0x3c, !PT ;  /* 0x000000030c097212 */ /* 0x001fc600078e3cff */
[----:B------:R-:W-:Y:S01]  /*a7d0*/  IMAD R11, R7, 0x8, R0 ;  /* 0x00000008070b7824 */ /* 0x000fe200078e0200 */
[----:B------:R-:W-:Y:S01]  /*a7e0*/  SHF.L.U32 R6, R9, 0x1f, RZ ;  /* 0x0000001f09067819 */ /* 0x000fe200000006ff */
[----:B-1----:R-:W-:Y:S06]  /*a7f0*/  @!P0 BRA `(.L_x_228) ;  /* 0x0000000c009c8947 */ /* 0x002fec0003800000 */
.L_x_274:
[----:B------:R-:W1:Y:S01]  /*a800*/  SYNCS.PHASECHK.TRANS64.TRYWAIT P0, [R11+URZ], R6 ;  /* 0x000000060b0075a7 */ /* 0x000e62000800017f */
[----:B------:R-:W-:-:S05]  /*a810*/  VIADD R2, R7, 0x1 ;  /* 0x0000000107027836 */ /* 0x000fca0000000000 */
[----:B------:R-:W-:-:S04]  /*a820*/  ISETP.NE.AND P1, PT, R2, 0x25, PT ;  /* 0x000000250200780c */ /* 0x000fc80003f25270 */
[----:B------:R-:W-:Y:S02]  /*a830*/  SEL R4, RZ, 0x1, P1 ;  /* 0x00000001ff047807 */ /* 0x000fe40000800000 */
[----:B------:R-:W-:Y:S02]  /*a840*/  SEL R3, R2, RZ, P1 ;  /* 0x000000ff02037207 */ /* 0x000fe40000800000 */
[----:B------:R-:W-:Y:S01]  /*a850*/  LOP3.LUT R4, R9, R4, RZ, 0x3c, !PT ;  /* 0x0000000409047212 */ /* 0x000fe200078e3cff */
[----:B-1----:R-:W-:Y:S06]  /*a860*/  @!P0 BRA `(.L_x_229) ;  /* 0x0000000c00948947 */ /* 0x002fec0003800000 */
.L_x_275:
[----:B------:R-:W-:Y:S01]  /*a870*/  IMAD R3, R3, 0x8, R0 ;  /* 0x0000000803037824 */ /* 0x000fe200078e0200 */
[----:B------:R-:W-:-:S07]  /*a880*/  SHF.L.U32 R0, R4, 0x1f, RZ ;  /* 0x0000001f04007819 */ /* 0x000fce00000006ff */
.L_x_230:
[----:B--2---:R2:W3:Y:S02]  /*a890*/  SYNCS.PHASECHK.TRANS64.TRYWAIT P0, [R3+URZ], R0 ;  /* 0x00000000030075a7 */ /* 0x0044e4000800017f */
[----:B---3--:R-:W-:Y:S05]  /*a8a0*/  @!P0 NANOSLEEP.SYNCS 0x989680 ;  /* 0x009896800000895d */ /* 0x008fea0003900000 */
[----:B------:R-:W3:Y:S02]  /*a8b0*/  @!P0 SYNCS.PHASECHK.TRANS64 P0, [R3+URZ], R0 ;  /* 0x00000000030085a7 */ /* 0x000ee4000800007f */
[----:B---3--:R-:W-:Y:S05]  /*a8c0*/  @!P0 BRA `(.L_x_230) ;  /* 0xfffffffc00f08947 */ /* 0x008fea000383ffff */
.L_x_192:
[----:B------:R-:W-:Y:S05]  /*a8d0*/  BSYNC B0 ;  /* 0x0000000000007941 */ /* 0x000fea0003800000 */
.L_x_191:
[----:B------:R-:W-:Y:S05]  /*a8e0*/  EXIT ;  /* 0x000000000000794d */ /* 0x000fea0003800000 */
.L_x_20:
[----:B0-----:R-:W-:-:S04]  /*a8f0*/  IMAD.U32 R19, RZ, RZ, UR11 ;  /* 0x0000000bff137e24 */ /* 0x001fc8000f8e00ff */
[----:B------:R0:W1:Y:S03]  /*a900*/  SYNCS.PHASECHK.TRANS64.TRYWAIT P0, [R19+URZ+-0x8], R18 ;  /* 0xfffff812130075a7 */ /* 0x000066000800017f */
[----:B-1----:R-:W-:Y:S05]  /*a910*/  @!P0 NANOSLEEP.SYNCS 0x989680 ;  /* 0x009896800000895d */ /* 0x002fea0003900000 */
[----:B------:R-:W1:Y:S02]  /*a920*/  @!P0 SYNCS.PHASECHK.TRANS64 P0, [R19+URZ+-0x8], R18 ;  /* 0xfffff812130085a7 */ /* 0x000e64000800007f */
[----:B-1----:R-:W-:Y:S05]  /*a930*/  @!P0 BRA `(.L_x_20) ;  /* 0xfffffffc00ec8947 */ /* 0x002fea000383ffff */
[----:B------:R-:W-:Y:S05]  /*a940*/  BRA `(.L_x_231) ;  /* 0xffffff70006c7947 */ /* 0x000fea000383ffff */
.L_x_25:
[----:B-1----:R-:W-:-:S04]  /*a950*/  IMAD.U32 R19, RZ, RZ, UR6 ;  /* 0x00000006ff137e24 */ /* 0x002fc8000f8e00ff */
[----:B------:R1:W4:Y:S03]  /*a960*/  SYNCS.PHASECHK.TRANS64.TRYWAIT P0, [R19+URZ], R18 ;  /* 0x00000012130075a7 */ /* 0x000326000800017f */
[----:B----4-:R-:W-:Y:S05]  /*a970*/  @!P0 NANOSLEEP.SYNCS 0x989680 ;  /* 0x009896800000895d */ /* 0x010fea0003900000 */
[----:B------:R-:W4:Y:S02]  /*a980*/  @!P0 SYNCS.PHASECHK.TRANS64 P0, [R19+URZ], R18 ;  /* 0x00000012130085a7 */ /* 0x000f24000800007f */
[----:B----4-:R-:W-:Y:S05]  /*a990*/  @!P0 BRA `(.L_x_25) ;  /* 0xfffffffc00ec8947 */ /* 0x010fea000383ffff */
[----:B------:R-:W-:Y:S05]  /*a9a0*/  BRA `(.L_x_24) ;  /* 0xffffff7400987947 */ /* 0x000fea000383ffff */
.L_x_31:
[----:B-1----:R-:W-:-:S04]  /*a9b0*/  IMAD.U32 R21, RZ, RZ, UR16 ;  /* 0x00000010ff157e24 */ /* 0x002fc8000f8e00ff */
[----:B------:R1:W4:Y:S03]  /*a9c0*/  SYNCS.PHASECHK.TRANS64.TRYWAIT P0, [R21+URZ], R20 ;  /* 0x00000014150075a7 */ /* 0x000326000800017f */
[----:B----4-:R-:W-:Y:S05]  /*a9d0*/  @!P0 NANOSLEEP.SYNCS 0x989680 ;  /* 0x009896800000895d */ /* 0x010fea0003900000 */
[----:B------:R-:W4:Y:S02]  /*a9e0*/  @!P0 SYNCS.PHASECHK.TRANS64 P0, [R21+URZ], R20 ;  /* 0x00000014150085a7 */ /* 0x000f24000800007f */
[----:B----4-:R-:W-:Y:S05]  /*a9f0*/  @!P0 BRA `(.L_x_31) ;  /* 0xfffffffc00ec8947 */ /* 0x010fea000383ffff */
[----:B------:R-:W-:Y:S05]  /*aa00*/  BRA `(.L_x_30) ;  /* 0xffffff7c00bc7947 */ /* 0x000fea000383ffff */
.L_x_41:
[----:B0-----:R-:W-:-:S04]  /*aa10*/  IMAD.U32 R19, RZ, RZ, UR11 ;  /* 0x0000000bff137e24 */ /* 0x001fc8000f8e00ff */
[----:B------:R0:W1:Y:S03]  /*aa20*/  SYNCS.PHASECHK.TRANS64.TRYWAIT P0, [R19+URZ+0x8], R18 ;  /* 0x00000812130075a7 */ /* 0x000066000800017f */
[----:B-1----:R-:W-:Y:S05]  /*aa30*/  @!P0 NANOSLEEP.SYNCS 0x989680 ;  /* 0x009896800000895d */ /* 0x002fea0003900000 */
[----:B------:R-:W1:Y:S02]  /*aa40*/  @!P0 SYNCS.PHASECHK.TRANS64 P0, [R19+URZ+0x8], R18 ;  /* 0x00000812130085a7 */ /* 0x000e64000800007f */
[----:B-1----:R-:W-:Y:S05]  /*aa50*/  @!P0 BRA `(.L_x_41) ;  /* 0xfffffffc00ec8947 */ /* 0x002fea000383ffff */
[----:B------:R-:W-:Y:S05]  /*aa60*/  BRA `(.L_x_232) ;  /* 0xffffff8c00287947 */ /* 0x000fea000383ffff */
.L_x_178:
[----:B------:R-:W-:Y:S01]  /*aa70*/  BSSY B1, `(.L_x_233) ;  /* 0x0000006000017945 */ /* 0x000fe20003800000 */
[----:B------:R-:W-:-:S07]  /*aa80*/  IMAD.MOV.U32 R10, RZ, RZ, -0x1 ;  /* 0xffffffffff0a7424 */ /* 0x000fce00078e00ff */
[----:B------:R-:W-:Y:S05]  /*aa90*/  WARPSYNC.COLLECTIVE R10, `(.L_x_234) ;  /* 0x000000000a0c7348 */ /* 0x000fea0003c00000 */
[----:B------:R-:W-:Y:S02]  /*aaa0*/  ELECT P1, UR62, PT ;  /* 0x00000000003e782f */ /* 0x000fe40003820000 */
[----:B------:R-:W-:Y:S01]  /*aab0*/  MOV R10, UR62 ;  /* 0x0000003e000a7c02 */ /* 0x000fe20008000f00 */
[----:B------:R-:W-:Y:S10]  /*aac0*/  ENDCOLLECTIVE ;  /* 0x000000000000791b */ /* 0x000ff40003800000 */
.L_x_234:
[----:B------:R-:W-:Y:S05]  /*aad0*/  BSYNC B1 ;  /* 0x0000000000017941 */ /* 0x000fea0003800000 */
.L_x_233:
[----:B------:R-:W-:Y:S05]  /*aae0*/  BRA `(.L_x_235) ;  /* 0xffffffdc004c7947 */ /* 0x000fea000383ffff */
.L_x_181:
[----:B-1----:R1:W2:Y:S02]  /*aaf0*/  SYNCS.PHASECHK.TRANS64.TRYWAIT P1, [R19+URZ+0x128], R10 ;  /* 0x0001280a130075a7 */ /* 0x0022a4000802017f */
[----:B--2---:R-:W-:Y:S05]  /*ab00*/  @!P1 NANOSLEEP.SYNCS 0x989680 ;  /* 0x009896800000995d */ /* 0x004fea0003900000 */
[----:B------:R-:W2:Y:S02]  /*ab10*/  @!P1 SYNCS.PHASECHK.TRANS64 P1, [R19+URZ+0x128], R10 ;  /* 0x0001280a130095a7 */ /* 0x000ea4000802007f */
[----:B--2---:R-:W-:Y:S05]  /*ab20*/  @!P1 BRA `(.L_x_181) ;  /* 0xfffffffc00f09947 */ /* 0x004fea000383ffff */
[----:B------:R-:W-:Y:S05]  /*ab30*/  BRA `(.L_x_236) ;  /* 0xffffffdc00847947 */ /* 0x000fea000383ffff */
.L_x_190:
[----:B------:R-:W-:Y:S01]  /*ab40*/  BSSY B0, `(.L_x_237) ;  /* 0x0000006000007945 */ /* 0x000fe20003800000 */
[----:B------:R-:W-:-:S07]  /*ab50*/  IMAD.MOV.U32 R10, RZ, RZ, -0x1 ;  /* 0xffffffffff0a7424 */ /* 0x000fce00078e00ff */
[----:B------:R-:W-:Y:S05]  /*ab60*/  WARPSYNC.COLLECTIVE R10, `(.L_x_238) ;  /* 0x000000000a0c7348 */ /* 0x000fea0003c00000 */
[----:B------:R-:W-:Y:S02]  /*ab70*/  ELECT P1, UR62, PT ;  /* 0x00000000003e782f */ /* 0x000fe40003820000 */
[----:B------:R-:W-:Y:S01]  /*ab80*/  MOV R10, UR62 ;  /* 0x0000003e000a7c02 */ /* 0x000fe20008000f00 */
[----:B------:R-:W-:Y:S10]  /*ab90*/  ENDCOLLECTIVE ;  /* 0x000000000000791b */ /* 0x000ff40003800000 */
.L_x_238:
[----:B------:R-:W-:Y:S05]  /*aba0*/  BSYNC B0 ;  /* 0x0000000000007941 */ /* 0x000fea0003800000 */
.L_x_237:
[----:B------:R-:W-:Y:S01]  /*abb0*/  PLOP3.LUT P0, PT, P1, PT, PT, 0x80, 0x0 ;  /* 0x000000000000781c */ /* 0x000fe20000f0f070 */
[----:B------:R-:W-:-:S12]  /*abc0*/  BRA `(.L_x_239) ;  /* 0xffffffe400f07947 */ /* 0x000fd8000383ffff */
.L_x_194:
[----:B0-----:R0:W1:Y:S02]  /*abd0*/  SYNCS.PHASECHK.TRANS64.TRYWAIT P0, [R5+URZ], R2 ;  /* 0x00000002050075a7 */ /* 0x001064000800017f */
[----:B-1----:R-:W-:Y:S05]  /*abe0*/  @!P0 NANOSLEEP.SYNCS 0x989680 ;  /* 0x009896800000895d */ /* 0x002fea0003900000 */
[----:B------:R-:W1:Y:S02]  /*abf0*/  @!P0 SYNCS.PHASECHK.TRANS64 P0, [R5+URZ], R2 ;  /* 0x00000002050085a7 */ /* 0x000e64000800007f */
[----:B-1----:R-:W-:Y:S05]  /*ac00*/  @!P0 BRA `(.L_x_194) ;  /* 0xfffffffc00f08947 */ /* 0x002fea000383ffff */
[----:B------:R-:W-:Y:S05]  /*ac10*/  BRA `(.L_x_240) ;  /* 0xffffffe800307947 */ /* 0x000fea000383ffff */
.L_x_195:
[----:B0-----:R0:W1:Y:S02]  /*ac20*/  SYNCS.PHASECHK.TRANS64.TRYWAIT P0, [R7+URZ], R4 ;  /* 0x00000004070075a7 */ /* 0x001064000800017f */
[----:B-1----:R-:W-:Y:S05]  /*ac30*/  @!P0 NANOSLEEP.SYNCS 0x989680 ;  /* 0x009896800000895d */ /* 0x002fea0003900000 */
[----:B------:R-:W1:Y:S02]  /*ac40*/  @!P0 SYNCS.PHASECHK.TRANS64 P0, [R7+URZ], R4 ;  /* 0x00000004070085a7 */ /* 0x000e64000800007f */
[----:B-1----:R-:W-:Y:S05]  /*ac50*/  @!P0 BRA `(.L_x_195) ;  /* 0xfffffffc00f08947 */ /* 0x002fea000383ffff */
[----:B------:R-:W-:Y:S05]  /*ac60*/  BRA `(.L_x_241) ;  /* 0xffffffe800407947 */ /* 0x000fea000383ffff */
.L_x_196:
[----:B0-----:R0:W1:Y:S02]  /*ac70*/  SYNCS.PHASECHK.TRANS64.TRYWAIT P0, [R6+URZ], R5 ;  /* 0x00000005060075a7 */ /* 0x001064000800017f */
[----:B-1----:R-:W-:Y:S05]  /*ac80*/  @!P0 NANOSLEEP.SYNCS 0x989680 ;  /* 0x009896800000895d */ /* 0x002fea0003900000 */
[----:B------:R-:W1:Y:S02]  /*ac90*/  @!P0 SYNCS.PHASECHK.TRANS64 P0, [R6+URZ], R5 ;  /* 0x00000005060085a7 */ /* 0x000e64000800007f */
[----:B-1----:R-:W-:Y:S05]  /*aca0*/  @!P0 BRA `(.L_x_196) ;  /* 0xfffffffc00f08947 */ /* 0x002fea000383ffff */
[----:B------:R-:W-:Y:S05]  /*acb0*/  BRA `(.L_x_242) ;  /* 0xffffffe800507947 */ /* 0x000fea000383ffff */
.L_x_197:
[----:B0-----:R0:W1:Y:S02]  /*acc0*/  SYNCS.PHASECHK.TRANS64.TRYWAIT P0, [R9+URZ], R4 ;  /* 0x00000004090075a7 */ /* 0x001064000800017f */
[----:B-1----:R-:W-:Y:S05]  /*acd0*/  @!P0 NANOSLEEP.SYNCS 0x989680 ;  /* 0x009896800000895d */ /* 0x002fea0003900000 */
[----:B------:R-:W1:Y:S02]  /*ace0*/  @!P0 SYNCS.PHASECHK.TRANS64 P0, [R9+URZ], R4 ;  /* 0x00000004090085a7 */ /* 0x000e64000800007f */
[----:B-1----:R-:W-:Y:S05]  /*acf0*/  @!P0 BRA `(.L_x_197) ;  /* 0xfffffffc00f08947 */ /* 0x002fea000383ffff */
[----:B------:R-:W-:Y:S05]  /*ad00*/  BRA `(.L_x_243) ;  /* 0xffffffe800607947 */ /* 0x000fea000383ffff */
.L_x_198:
[----:B0-----:R0:W1:Y:S02]  /*ad10*/  SYNCS.PHASECHK.TRANS64.TRYWAIT P0, [R6+URZ], R5 ;  /* 0x00000005060075a7 */ /* 0x001064000800017f */
[----:B-1----:R-:W-:Y:S05]  /*ad20*/  @!P0 NANOSLEEP.SYNCS 0x989680 ;  /* 0x009896800000895d */ /* 0x002fea0003900000 */
[----:B------:R-:W1:Y:S02]  /*ad30*/  @!P0 SYNCS.PHASECHK.TRANS64 P0, [R6+URZ], R5 ;  /* 0x00000005060085a7 */ /* 0x000e64000800007f */
[----:B-1----:R-:W-:Y:S05]  /*ad40*/  @!P0 BRA `(.L_x_198) ;  /* 0xfffffffc00f08947 */ /* 0x002fea000383ffff */
[----:B------:R-:W-:Y:S05]  /*ad50*/  BRA `(.L_x_244) ;  /* 0xffffffe800707947 */ /* 0x000fea000383ffff */
.L_x_199:
[----:B0-----:R0:W1:Y:S02]  /*ad60*/  SYNCS.PHASECHK.TRANS64.TRYWAIT P0, [R9+URZ], R4 ;  /* 0x00000004090075a7 */ /* 0x001064000800017f */
[----:B-1----:R-:W-:Y:S05]  /*ad70*/  @!P0 NANOSLEEP.SYNCS 0x989680 ;  /* 0x009896800000895d */ /* 0x002fea0003900000 */
[----:B------:R-:W1:Y:S02]  /*ad80*/  @!P0 SYNCS.PHASECHK.TRANS64 P0, [R9+URZ], R4 ;  /* 0x00000004090085a7 */ /* 0x000e64000800007f */
[----:B-1----:R-:W-:Y:S05]  /*ad90*/  @!P0 BRA `(.L_x_199) ;  /* 0xfffffffc00f08947 */ /* 0x002fea000383ffff */
[----:B------:R-:W-:Y:S05]  /*ada0*/  BRA `(.L_x_245) ;  /* 0xffffffe800807947 */ /* 0x000fea000383ffff */
.L_x_200:
[----:B0-----:R0:W1:Y:S02]  /*adb0*/  SYNCS.PHASECHK.TRANS64.TRYWAIT P0, [R6+URZ], R5 ;  /* 0x00000005060075a7 */ /* 0x001064000800017f */
[----:B-1----:R-:W-:Y:S05]  /*adc0*/  @!P0 NANOSLEEP.SYNCS 0x989680 ;  /* 0x009896800000895d */ /* 0x002fea0003900000 */
[----:B------:R-:W1:Y:S02]  /*add0*/  @!P0 SYNCS.PHASECHK.TRANS64 P0, [R6+URZ], R5 ;  /* 0x00000005060085a7 */ /* 0x000e64000800007f */
[----:B-1----:R-:W-:Y:S05]  /*ade0*/  @!P0 BRA `(.L_x_200) ;  /* 0xfffffffc00f08947 */ /* 0x002fea000383ffff */
[----:B------:R-:W-:Y:S05]  /*adf0*/  BRA `(.L_x_246) ;  /* 0xffffffe800907947 */ /* 0x000fea000383ffff */
.L_x_201:
[----:B0-----:R0:W1:Y:S02]  /*ae00*/  SYNCS.PHASECHK.TRANS64.TRYWAIT P0, [R9+URZ], R4 ;  /* 0x00000004090075a7 */ /* 0x001064000800017f */
[----:B-1----:R-:W-:Y:S05]  /*ae10*/  @!P0 NANOSLEEP.SYNCS 0x989680 ;  /* 0x009896800000895d */ /* 0x002fea0003900000 */
[----:B------:R-:W1:Y:S02]  /*ae20*/  @!P0 SYNCS.PHASECHK.TRANS64 P0, [R9+URZ], R4 ;  /* 0x00000004090085a7 */ /* 0x000e64000800007f */
[----:B-1----:R-:W-:Y:S05]  /*ae30*/  @!P0 BRA `(.L_x_201) ;  /* 0xfffffffc00f08947 */ /* 0x002fea000383ffff */
[----:B------:R-:W-:Y:S05]  /*ae40*/  BRA `(.L_x_247) ;  /* 0xffffffe800a07947 */ /* 0x000fea000383ffff */
.L_x_202:
[----:B0-----:R0:W1:Y:S02]  /*ae50*/  SYNCS.PHASECHK.TRANS64.TRYWAIT P0, [R6+URZ], R5 ;  /* 0x00000005060075a7 */ /* 0x001064000800017f */
[----:B-1----:R-:W-:Y:S05]  /*ae60*/  @!P0 NANOSLEEP.SYNCS 0x989680 ;  /* 0x009896800000895d */ /* 0x002fea0003900000 */
[----:B------:R-:W1:Y:S02]  /*ae70*/  @!P0 SYNCS.PHASECHK.TRANS64 P0, [R6+URZ], R5 ;  /* 0x00000005060085a7 */ /* 0x000e64000800007f */
[----:B-1----:R-:W-:Y:S05]  /*ae80*/  @!P0 BRA `(.L_x_202) ;  /* 0xfffffffc00f08947 */ /* 0x002fea000383ffff */
[----:B------:R-:W-:Y:S05]  /*ae90*/  BRA `(.L_x_248) ;  /* 0xffffffe800b07947 */ /* 0x000fea000383ffff */
.L_x_203:
[----:B0-----:R0:W1:Y:S02]  /*aea0*/  SYNCS.PHASECHK.TRANS64.TRYWAIT P0, [R9+URZ], R4 ;  /* 0x00000004090075a7 */ /* 0x001064000800017f */
[----:B-1----:R-:W-:Y:S05]  /*aeb0*/  @!P0 NANOSLEEP.SYNCS 0x989680 ;  /* 0x009896800000895d */ /* 0x002fea0003900000 */
[----:B------:R-:W1:Y:S02]  /*aec0*/  @!P0 SYNCS.PHASECHK.TRANS64 P0, [R9+URZ], R4 ;  /* 0x00000004090085a7 */ /* 0x000e64000800007f */
[----:B-1----:R-:W-:Y:S05]  /*aed0*/  @!P0 BRA `(.L_x_203) ;  /* 0xfffffffc00f08947 */ /* 0x002fea000383ffff */
[----:B------:R-:W-:Y:S05]  /*aee0*/  BRA `(.L_x_249) ;  /* 0xffffffe800c07947 */ /* 0x000fea000383ffff */
.L_x_204:
[----:B0-----:R0:W1:Y:S02]  /*aef0*/  SYNCS.PHASECHK.TRANS64.TRYWAIT P0, [R6+URZ], R5 ;  /* 0x00000005060075a7 */ /* 0x001064000800017f */
[----:B-1----:R-:W-:Y:S05]  /*af00*/  @!P0 NANOSLEEP.SYNCS 0x989680 ;  /* 0x009896800000895d */ /* 0x002fea0003900000 */
[----:B------:R-:W1:Y:S02]  /*af10*/  @!P0 SYNCS.PHASECHK.TRANS64 P0, [R6+URZ], R5 ;  /* 0x00000005060085a7 */ /* 0x000e64000800007f */
[----:B-1----:R-:W-:Y:S05]  /*af20*/  @!P0 BRA `(.L_x_204) ;  /* 0xfffffffc00f08947 */ /* 0x002fea000383ffff */
[----:B------:R-:W-:Y:S05]  /*af30*/  BRA `(.L_x_250) ;  /* 0xffffffe800d07947 */ /* 0x000fea000383ffff */
.L_x_205:
[----:B0-----:R0:W1:Y:S02]  /*af40*/  SYNCS.PHASECHK.TRANS64.TRYWAIT P0, [R9+URZ], R4 ;  /* 0x00000004090075a7 */ /* 0x001064000800017f */
[----:B-1----:R-:W-:Y:S05]  /*af50*/  @!P0 NANOSLEEP.SYNCS 0x989680 ;  /* 0x009896800000895d */ /* 0x002fea0003900000 */
[----:B------:R-:W1:Y:S02]  /*af60*/  @!P0 SYNCS.PHASECHK.TRANS64 P0, [R9+URZ], R4 ;  /* 0x00000004090085a7 */ /* 0x000e64000800007f */
[----:B-1----:R-:W-:Y:S05]  /*af70*/  @!P0 BRA `(.L_x_205) ;  /* 0xfffffffc00f08947 */ /* 0x002fea000383ffff */
[----:B------:R-:W-:Y:S05]  /*af80*/  BRA `(.L_x_251) ;  /* 0xffffffe800e07947 */ /* 0x000fea000383ffff */
.L_x_206:
[----:B0-----:R0:W1:Y:S02]  /*af90*/  SYNCS.PHASECHK.TRANS64.TRYWAIT P0, [R6+URZ], R5 ;  /* 0x00000005060075a7 */ /* 0x001064000800017f */
[----:B-1----:R-:W-:Y:S05]  /*afa0*/  @!P0 NANOSLEEP.SYNCS 0x989680 ;  /* 0x009896800000895d */ /* 0x002fea0003900000 */
[----:B------:R-:W1:Y:S02]  /*afb0*/  @!P0 SYNCS.PHASECHK.TRANS64 P0, [R6+URZ], R5 ;  /* 0x00000005060085a7 */ /* 0x000e64000800007f */
[----:B-1----:R-:W-:Y:S05]  /*afc0*/  @!P0 BRA `(.L_x_206) ;  /* 0xfffffffc00f08947 */ /* 0x002fea000383ffff */
[----:B------:R-:W-:Y:S05]  /*afd0*/  BRA `(.L_x_252) ;  /* 0xffffffe800f07947 */ /* 0x000fea000383ffff */
.L_x_207:
[----:B0-----:R0:W1:Y:S02]  /*afe0*/  SYNCS.PHASECHK.TRANS64.TRYWAIT P0, [R9+URZ], R4 ;  /* 0x00000004090075a7 */ /* 0x001064000800017f */
[----:B-1----:R-:W-:Y:S05]  /*aff0*/  @!P0 NANOSLEEP.SYNCS 0x989680 ;  /* 0x009896800000895d */ /* 0x002fea0003900000 */
[----:B------:R-:W1:Y:S02]  /*b000*/  @!P0 SYNCS.PHASECHK.TRANS64 P0, [R9+URZ], R4 ;  /* 0x00000004090085a7 */ /* 0x000e64000800007f */
[----:B-1----:R-:W-:Y:S05]  /*b010*/  @!P0 BRA `(.L_x_207) ;  /* 0xfffffffc00f08947 */ /* 0x002fea000383ffff */
[----:B------:R-:W-:Y:S05]  /*b020*/  BRA `(.L_x_253) ;  /* 0xffffffec00007947 */ /* 0x000fea000383ffff */
.L_x_208:
[----:B0-----:R0:W1:Y:S02]  /*b030*/  SYNCS.PHASECHK.TRANS64.TRYWAIT P0, [R6+URZ], R5 ;  /* 0x00000005060075a7 */ /* 0x001064000800017f */
[----:B-1----:R-:W-:Y:S05]  /*b040*/  @!P0 NANOSLEEP.SYNCS 0x989680 ;  /* 0x009896800000895d */ /* 0x002fea0003900000 */
[----:B------:R-:W1:Y:S02]  /*b050*/  @!P0 SYNCS.PHASECHK.TRANS64 P0, [R6+URZ], R5 ;  /* 0x00000005060085a7 */ /* 0x000e64000800007f */
[----:B-1----:R-:W-:Y:S05]  /*b060*/  @!P0 BRA `(.L_x_208) ;  /* 0xfffffffc00f08947 */ /* 0x002fea000383ffff */
[----:B------:R-:W-:Y:S05]  /*b070*/  BRA `(.L_x_254) ;  /* 0xffffffec00107947 */ /* 0x000fea000383ffff */
.L_x_209:
[----:B0-----:R0:W1:Y:S02]  /*b080*/  SYNCS.PHASECHK.TRANS64.TRYWAIT P0, [R9+URZ], R4 ;  /* 0x00000004090075a7 */ /* 0x001064000800017f */
[----:B-1----:R-:W-:Y:S05]  /*b090*/  @!P0 NANOSLEEP.SYNCS 0x989680 ;  /* 0x009896800000895d */ /* 0x002fea0003900000 */
[----:B------:R-:W1:Y:S02]  /*b0a0*/  @!P0 SYNCS.PHASECHK.TRANS64 P0, [R9+URZ], R4 ;  /* 0x00000004090085a7 */ /* 0x000e64000800007f */
[----:B-1----:R-:W-:Y:S05]  /*b0b0*/  @!P0 BRA `(.L_x_209) ;  /* 0xfffffffc00f08947 */ /* 0x002fea000383ffff */
[----:B------:R-:W-:Y:S05]  /*b0c0*/  BRA `(.L_x_255) ;  /* 0xffffffec00207947 */ /* 0x000fea000383ffff */
.L_x_210:
[----:B0-----:R0:W1:Y:S02]  /*b0d0*/  SYNCS.PHASECHK.TRANS64.TRYWAIT P0, [R6+URZ], R5 ;  /* 0x00000005060075a7 */ /* 0x001064000800017f */
[----:B-1----:R-:W-:Y:S05]  /*b0e0*/  @!P0 NANOSLEEP.SYNCS 0x989680 ;  /* 0x009896800000895d */ /* 0x002fea0003900000 */
[----:B------:R-:W1:Y:S02]  /*b0f0*/  @!P0 SYNCS.PHASECHK.TRANS64 P0, [R6+URZ], R5 ;  /* 0x00000005060085a7 */ /* 0x000e64000800007f */
[----:B-1----:R-:W-:Y:S05]  /*b100*/  @!P0 BRA `(.L_x_210) ;  /* 0xfffffffc00f08947 */ /* 0x002fea000383ffff */
[----:B------:R-:W-:Y:S05]  /*b110*/  BRA `(.L_x_256) ;  /* 0xffffffec00307947 */ /* 0x000fea000383ffff */
.L_x_211:
[----:B0-----:R0:W1:Y:S02]  /*b120*/  SYNCS.PHASECHK.TRANS64.TRYWAIT P0, [R9+URZ], R4 ;  /* 0x00000004090075a7 */ /* 0x001064000800017f */
[----:B-1----:R-:W-:Y:S05]  /*b130*/  @!P0 NANOSLEEP.SYNCS 0x989680 ;  /* 0x009896800000895d */ /* 0x002fea0003900000 */
[----:B------:R-:W1:Y:S02]  /*b140*/  @!P0 SYNCS.PHASECHK.TRANS64 P0, [R9+URZ], R4 ;  /* 0x00000004090085a7 */ /* 0x000e64000800007f */
[----:B-1----:R-:W-:Y:S05]  /*b150*/  @!P0 BRA `(.L_x_211) ;  /* 0xfffffffc00f08947 */ /* 0x002fea000383ffff */
[----:B------:R-:W-:Y:S05]  /*b160*/  BRA `(.L_x_257) ;  /* 0xffffffec00407947 */ /* 0x000fea000383ffff */
.L_x_212:
[----:B0-----:R0:W1:Y:S02]  /*b170*/  SYNCS.PHASECHK.TRANS64.TRYWAIT P0, [R6+URZ], R5 ;  /* 0x00000005060075a7 */ /* 0x001064000800017f */
[----:B-1----:R-:W-:Y:S05]  /*b180*/  @!P0 NANOSLEEP.SYNCS 0x989680 ;  /* 0x009896800000895d */ /* 0x002fea0003900000 */
[----:B------:R-:W1:Y:S02]  /*b190*/  @!P0 SYNCS.PHASECHK.TRANS64 P0, [R6+URZ], R5 ;  /* 0x00000005060085a7 */ /* 0x000e64000800007f */
[----:B-1----:R-:W-:Y:S05]  /*b1a0*/  @!P0 BRA `(.L_x_212) ;  /* 0xfffffffc00f08947 */ /* 0x002fea000383ffff */
[----:B------:R-:W-:Y:S05]  /*b1b0*/  BRA `(.L_x_258) ;  /* 0xffffffec00507947 */ /* 0x000fea000383ffff */
.L_x_213:
[----:B0-----:R0:W1:Y:S02]  /*b1c0*/  SYNCS.PHASECHK.TRANS64.TRYWAIT P0, [R9+URZ], R4 ;  /* 0x00000004090075a7 */ /* 0x001064000800017f */
[----:B-1----:R-:W-:Y:S05]  /*b1d0*/  @!P0 NANOSLEEP.SYNCS 0x989680 ;  /* 0x009896800000895d */ /* 0x002fea0003900000 */
[----:B------:R-:W1:Y:S02]  /*b1e0*/  @!P0 SYNCS.PHASECHK.TRANS64 P0, [R9+URZ], R4 ;  /* 0x00000004090085a7 */ /* 0x000e64000800007f */
[----:B-1----:R-:W-:Y:S05]  /*b1f0*/  @!P0 BRA `(.L_x_213) ;  /* 0xfffffffc00f08947 */ /* 0x002fea000383ffff */
[----:B------:R-:W-:Y:S05]  /*b200*/  BRA `(.L_x_259) ;  /* 0xffffffec00607947 */ /* 0x000fea000383ffff */
.L_x_214:
[----:B0-----:R0:W1:Y:S02]  /*b210*/  SYNCS.PHASECHK.TRANS64.TRYWAIT P0, [R6+URZ], R5 ;  /* 0x00000005060075a7 */ /* 0x001064000800017f */
[----:B-1----:R-:W-:Y:S05]  /*b220*/  @!P0 NANOSLEEP.SYNCS 0x989680 ;  /* 0x009896800000895d */ /* 0x002fea0003900000 */
[----:B------:R-:W1:Y:S02]  /*b230*/  @!P0 SYNCS.PHASECHK.TRANS64 P0, [R6+URZ], R5 ;  /* 0x00000005060085a7 */ /* 0x000e64000800007f */
[----:B-1----:R-:W-:Y:S05]  /*b240*/  @!P0 BRA `(.L_x_214) ;  /* 0xfffffffc00f08947 */ /* 0x002fea000383ffff */
[----:B------:R-:W-:Y:S05]  /*b250*/  BRA `(.L_x_260) ;  /* 0xffffffec00707947 */ /* 0x000fea000383ffff */
.L_x_215:
[----:B0-----:R0:W1:Y:S02]  /*b260*/  SYNCS.PHASECHK.TRANS64.TRYWAIT P0, [R9+URZ], R4 ;  /* 0x00000004090075a7 */ /* 0x001064000800017f */
[----:B-1----:R-:W-:Y:S05]  /*b270*/  @!P0 NANOSLEEP.SYNCS 0x989680 ;  /* 0x009896800000895d */ /* 0x002fea0003900000 */
[----:B------:R-:W1:Y:S02]  /*b280*/  @!P0 SYNCS.PHASECHK.TRANS64 P0, [R9+URZ], R4 ;  /* 0x00000004090085a7 */ /* 0x000e64000800007f */
[----:B-1----:R-:W-:Y:S05]  /*b290*/  @!P0 BRA `(.L_x_215) ;  /* 0xfffffffc00f08947 */ /* 0x002fea000383ffff */
[----:B------:R-:W-:Y:S05]  /*b2a0*/  BRA `(.L_x_261) ;  /* 0xffffffec00807947 */ /* 0x000fea000383ffff */
.L_x_216:
[----:B0-----:R0:W1:Y:S02]  /*b2b0*/  SYNCS.PHASECHK.TRANS64.TRYWAIT P0, [R6+URZ], R5 ;  /* 0x00000005060075a7 */ /* 0x001064000800017f */
[----:B-1----:R-:W-:Y:S05]  /*b2c0*/  @!P0 NANOSLEEP.SYNCS 0x989680 ;  /* 0x009896800000895d */ /* 0x002fea0003900000 */
[----:B------:R-:W1:Y:S02]  /*b2d0*/  @!P0 SYNCS.PHASECHK.TRANS64 P0, [R6+URZ], R5 ;  /* 0x00000005060085a7 */ /* 0x000e64000800007f */
[----:B-1----:R-:W-:Y:S05]  /*b2e0*/  @!P0 BRA `(.L_x_216) ;  /* 0xfffffffc00f08947 */ /* 0x002fea000383ffff */
[----:B------:R-:W-:Y:S05]  /*b2f0*/  BRA `(.L_x_262) ;  /* 0xffffffec00907947 */ /* 0x000fea000383ffff */
.L_x_217:
[----:B0-----:R0:W1:Y:S02]  /*b300*/  SYNCS.PHASECHK.TRANS64.TRYWAIT P0, [R9+URZ], R4 ;  /* 0x00000004090075a7 */ /* 0x001064000800017f */
[----:B-1----:R-:W-:Y:S05]  /*b310*/  @!P0 NANOSLEEP.SYNCS 0x989680 ;  /* 0x009896800000895d */ /* 0x002fea0003900000 */
[----:B------:R-:W1:Y:S02]  /*b320*/  @!P0 SYNCS.PHASECHK.TRANS64 P0, [R9+URZ], R4 ;  /* 0x00000004090085a7 */ /* 0x000e64000800007f */
[----:B-1----:R-:W-:Y:S05]  /*b330*/  @!P0 BRA `(.L_x_217) ;  /* 0xfffffffc00f08947 */ /* 0x002fea000383ffff */
[----:B------:R-:W-:Y:S05]  /*b340*/  BRA `(.L_x_263) ;  /* 0xffffffec00a07947 */ /* 0x000fea000383ffff */
.L_x_218:
[----:B0-----:R0:W1:Y:S02]  /*b350*/  SYNCS.PHASECHK.TRANS64.TRYWAIT P0, [R6+URZ], R5 ;  /* 0x00000005060075a7 */ /* 0x001064000800017f */
[----:B-1----:R-:W-:Y:S05]  /*b360*/  @!P0 NANOSLEEP.SYNCS 0x989680 ;  /* 0x009896800000895d */ /* 0x002fea0003900000 */
[----:B------:R-:W1:Y:S02]  /*b370*/  @!P0 SYNCS.PHASECHK.TRANS64 P0, [R6+URZ], R5 ;  /* 0x00000005060085a7 */ /* 0x000e64000800007f */
[----:B-1----:R-:W-:Y:S05]  /*b380*/  @!P0 BRA `(.L_x_218) ;  /* 0xfffffffc00f08947 */ /* 0x002fea000383ffff */
[----:B------:R-:W-:Y:S05]  /*b390*/  BRA `(.L_x_264) ;  /* 0xffffffec00b07947 */ /* 0x000fea000383ffff */
.L_x_219:
[----:B0-----:R0:W1:Y:S02]  /*b3a0*/  SYNCS.PHASECHK.TRANS64.TRYWAIT P0, [R9+URZ], R4 ;  /* 0x00000004090075a7 */ /* 0x001064000800017f */
[----:B-1----:R-:W-:Y:S05]  /*b3b0*/  @!P0 NANOSLEEP.SYNCS 0x989680 ;  /* 0x009896800000895d */ /* 0x002fea0003900000 */
[----:B------:R-:W1:Y:S02]  /*b3c0*/  @!P0 SYNCS.PHASECHK.TRANS64 P0, [R9+URZ], R4 ;  /* 0x00000004090085a7 */ /* 0x000e64000800007f */
[----:B-1----:R-:W-:Y:S05]  /*b3d0*/  @!P0 BRA `(.L_x_219) ;  /* 0xfffffffc00f08947 */ /* 0x002fea000383ffff */
[----:B------:R-:W-:Y:S05]  /*b3e0*/  BRA `(.L_x_265) ;  /* 0xffffffec00c07947 */ /* 0x000fea000383ffff */
.L_x_220:
[----:B0-----:R0:W1:Y:S02]  /*b3f0*/  SYNCS.PHASECHK.TRANS64.TRYWAIT P0, [R6+URZ], R5 ;  /* 0x00000005060075a7 */ /* 0x001064000800017f */
[----:B-1----:R-:W-:Y:S05]  /*b400*/  @!P0 NANOSLEEP.SYNCS 0x989680 ;  /* 0x009896800000895d */ /* 0x002fea0003900000 */
[----:B------:R-:W1:Y:S02]  /*b410*/  @!P0 SYNCS.PHASECHK.TRANS64 P0, [R6+URZ], R5 ;  /* 0x00000005060085a7 */ /* 0x000e64000800007f */
[----:B-1----:R-:W-:Y:S05]  /*b420*/  @!P0 BRA `(.L_x_220) ;  /* 0xfffffffc00f08947 */ /* 0x002fea000383ffff */
[----:B------:R-:W-:Y:S05]  /*b430*/  BRA `(.L_x_266) ;  /* 0xffffffec00d07947 */ /* 0x000fea000383ffff */
.L_x_221:
[----:B0-----:R0:W1:Y:S02]  /*b440*/  SYNCS.PHASECHK.TRANS64.TRYWAIT P0, [R9+URZ], R4 ;  /* 0x00000004090075a7 */ /* 0x001064000800017f */
[----:B-1----:R-:W-:Y:S05]  /*b450*/  @!P0 NANOSLEEP.SYNCS 0x989680 ;  /* 0x009896800000895d */ /* 0x002fea0003900000 */
[----:B------:R-:W1:Y:S02]  /*b460*/  @!P0 SYNCS.PHASECHK.TRANS64 P0, [R9+URZ], R4 ;  /* 0x00000004090085a7 */ /* 0x000e64000800007f */
[----:B-1----:R-:W-:Y:S05]  /*b470*/  @!P0 BRA `(.L_x_221) ;  /* 0xfffffffc00f08947 */ /* 0x002fea000383ffff */
[----:B------:R-:W-:Y:S05]  /*b480*/  BRA `(.L_x_267) ;  /* 0xffffffec00e07947 */ /* 0x000fea000383ffff */
.L_x_222:
[----:B0-----:R0:W1:Y:S02]  /*b490*/  SYNCS.PHASECHK.TRANS64.TRYWAIT P0, [R6+URZ], R5 ;  /* 0x00000005060075a7 */ /* 0x001064000800017f */
[----:B-1----:R-:W-:Y:S05]  /*b4a0*/  @!P0 NANOSLEEP.SYNCS 0x989680 ;  /* 0x009896800000895d */ /* 0x002fea0003900000 */
[----:B------:R-:W1:Y:S02]  /*b4b0*/  @!P0 SYNCS.PHASECHK.TRANS64 P0, [R6+URZ], R5 ;  /* 0x00000005060085a7 */ /* 0x000e64000800007f */
[----:B-1----:R-:W-:Y:S05]  /*b4c0*/  @!P0 BRA `(.L_x_222) ;  /* 0xfffffffc00f08947 */ /* 0x002fea000383ffff */
[----:B------:R-:W-:Y:S05]  /*b4d0*/  BRA `(.L_x_268) ;  /* 0xffffffec00f07947 */ /* 0x000fea000383ffff */
.L_x_223:
[----:B0-----:R0:W1:Y:S02]  /*b4e0*/  SYNCS.PHASECHK.TRANS64.TRYWAIT P0, [R9+URZ], R4 ;  /* 0x00000004090075a7 */ /* 0x001064000800017f */
[----:B-1----:R-:W-:Y:S05]  /*b4f0*/  @!P0 NANOSLEEP.SYNCS 0x989680 ;  /* 0x009896800000895d */ /* 0x002fea0003900000 */
[----:B------:R-:W1:Y:S02]  /*b500*/  @!P0 SYNCS.PHASECHK.TRANS64 P0, [R9+URZ], R4 ;  /* 0x00000004090085a7 */ /* 0x000e64000800007f */
[----:B-1----:R-:W-:Y:S05]  /*b510*/  @!P0 BRA `(.L_x_223) ;  /* 0xfffffffc00f08947 */ /* 0x002fea000383ffff */
[----:B------:R-:W-:Y:S05]  /*b520*/  BRA `(.L_x_269) ;  /* 0xfffffff000007947 */ /* 0x000fea000383ffff */
.L_x_224:
[----:B0-----:R0:W1:Y:S02]  /*b530*/  SYNCS.PHASECHK.TRANS64.TRYWAIT P0, [R6+URZ], R5 ;  /* 0x00000005060075a7 */ /* 0x001064000800017f */
[----:B-1----:R-:W-:Y:S05]  /*b540*/  @!P0 NANOSLEEP.SYNCS 0x989680 ;  /* 0x009896800000895d */ /* 0x002fea0003900000 */
[----:B------:R-:W1:Y:S02]  /*b550*/  @!P0 SYNCS.PHASECHK.TRANS64 P0, [R6+URZ], R5 ;  /* 0x00000005060085a7 */ /* 0x000e64000800007f */
[----:B-1----:R-:W-:Y:S05]  /*b560*/  @!P0 BRA `(.L_x_224) ;  /* 0xfffffffc00f08947 */ /* 0x002fea000383ffff */
[----:B------:R-:W-:Y:S05]  /*b570*/  BRA `(.L_x_270) ;  /* 0xfffffff000107947 */ /* 0x000fea000383ffff */
.L_x_225:
[----:B0-----:R0:W1:Y:S02]  /*b580*/  SYNCS.PHASECHK.TRANS64.TRYWAIT P0, [R9+URZ], R4 ;  /* 0x00000004090075a7 */ /* 0x001064000800017f */
[----:B-1----:R-:W-:Y:S05]  /*b590*/  @!P0 NANOSLEEP.SYNCS 0x989680 ;  /* 0x009896800000895d */ /* 0x002fea0003900000 */
[----:B------:R-:W1:Y:S02]  /*b5a0*/  @!P0 SYNCS.PHASECHK.TRANS64 P0, [R9+URZ], R4 ;  /* 0x00000004090085a7 */ /* 0x000e64000800007f */
[----:B-1----:R-:W-:Y:S05]  /*b5b0*/  @!P0 BRA `(.L_x_225) ;  /* 0xfffffffc00f08947 */ /* 0x002fea000383ffff */
[----:B------:R-:W-:Y:S05]  /*b5c0*/  BRA `(.L_x_271) ;  /* 0xfffffff000207947 */ /* 0x000fea000383ffff */
.L_x_226:
[----:B0-----:R0:W1:Y:S02]  /*b5d0*/  SYNCS.PHASECHK.TRANS64.TRYWAIT P0, [R6+URZ], R5 ;  /* 0x00000005060075a7 */ /* 0x001064000800017f */
[----:B-1----:R-:W-:Y:S05]  /*b5e0*/  @!P0 NANOSLEEP.SYNCS 0x989680 ;  /* 0x009896800000895d */ /* 0x002fea0003900000 */
[----:B------:R-:W1:Y:S02]  /*b5f0*/  @!P0 SYNCS.PHASECHK.TRANS64 P0, [R6+URZ], R5 ;  /* 0x00000005060085a7 */ /* 0x000e64000800007f */
[----:B-1----:R-:W-:Y:S05]  /*b600*/  @!P0 BRA `(.L_x_226) ;  /* 0xfffffffc00f08947 */ /* 0x002fea000383ffff */
[----:B------:R-:W-:Y:S05]  /*b610*/  BRA `(.L_x_272) ;  /* 0xfffffff000307947 */ /* 0x000fea000383ffff */
.L_x_227:
[----:B0-----:R0:W1:Y:S02]  /*b620*/  SYNCS.PHASECHK.TRANS64.TRYWAIT P0, [R9+URZ], R4 ;  /* 0x00000004090075a7 */ /* 0x001064000800017f */
[----:B-1----:R-:W-:Y:S05]  /*b630*/  @!P0 NANOSLEEP.SYNCS 0x989680 ;  /* 0x009896800000895d */ /* 0x002fea0003900000 */
[----:B------:R-:W1:Y:S02]  /*b640*/  @!P0 SYNCS.PHASECHK.TRANS64 P0, [R9+URZ], R4 ;  /* 0x00000004090085a7 */ /* 0x000e64000800007f */
[----:B-1----:R-:W-:Y:S05]  /*b650*/  @!P0 BRA `(.L_x_227) ;  /* 0xfffffffc00f08947 */ /* 0x002fea000383ffff */
[----:B------:R-:W-:Y:S05]  /*b660*/  BRA `(.L_x_273) ;  /* 0xfffffff000407947 */ /* 0x000fea000383ffff */
.L_x_228:
[----:B0-----:R0:W1:Y:S02]  /*b670*/  SYNCS.PHASECHK.TRANS64.TRYWAIT P0, [R8+URZ], R5 ;  /* 0x00000005080075a7 */ /* 0x001064000800017f */
[----:B-1----:R-:W-:Y:S05]  /*b680*/  @!P0 NANOSLEEP.SYNCS 0x989680 ;  /* 0x009896800000895d */ /* 0x002fea0003900000 */
[----:B------:R-:W1:Y:S02]  /*b690*/  @!P0 SYNCS.PHASECHK.TRANS64 P0, [R8+URZ], R5 ;  /* 0x00000005080085a7 */ /* 0x000e64000800007f */
[----:B-1----:R-:W-:Y:S05]  /*b6a0*/  @!P0 BRA `(.L_x_228) ;  /* 0xfffffffc00f08947 */ /* 0x002fea000383ffff */
[----:B------:R-:W-:Y:S05]  /*b6b0*/  BRA `(.L_x_274) ;  /* 0xfffffff000507947 */ /* 0x000fea000383ffff */
.L_x_229:
[----:B-1----:R1:W2:Y:S02]  /*b6c0*/  SYNCS.PHASECHK.TRANS64.TRYWAIT P0, [R11+URZ], R6 ;  /* 0x000000060b0075a7 */ /* 0x0022a4000800017f */
[----:B--2---:R-:W-:Y:S05]  /*b6d0*/  @!P0 NANOSLEEP.SYNCS 0x989680 ;  /* 0x009896800000895d */ /* 0x004fea0003900000 */
[----:B------:R-:W2:Y:S02]  /*b6e0*/  @!P0 SYNCS.PHASECHK.TRANS64 P0, [R11+URZ], R6 ;  /* 0x000000060b0085a7 */ /* 0x000ea4000800007f */
[----:B--2---:R-:W-:Y:S05]  /*b6f0*/  @!P0 BRA `(.L_x_229) ;  /* 0xfffffffc00f08947 */ /* 0x004fea000383ffff */
[----:B------:R-:W-:Y:S05]  /*b700*/  BRA `(.L_x_275) ;  /* 0xfffffff000587947 */ /* 0x000fea000383ffff */
.L_x_276:
[----:B------:R-:W-:-:S00]  /*b710*/  BRA `(.L_x_276) ;  /* 0xfffffffc00fc7947 */ /* 0x000fc0000383ffff */
[----:B------:R-:W-:-:S00]  /*b720*/  NOP ;  /* 0x0000000000007918 */ /* 0x000fc00000000000 */
        /* <DEDUP_REMOVED lines=13> */
.L_x_277:


//--------------------- .nv.shared._ZN7cutlass13device_kernelINS_4gemm6kernel13GemmUniversalIN4cute5tupleIJiiiiEEENS1_10collective13CollectiveMmaINS1_37MainloopSm90TmaGmmaWarpSpecializedFP8ILi37ENS5_IJNS4_1CILi2EEESB_NSA_ILi1EEEEEENS1_32KernelTmaWarpSpecializedPingpongEEENS5_IJNSA_ILi64EEENSA_ILi128EEENSA_ILi32EEEEEENS_12float_e5m2_tENS5_IJlSC_lEEESK_SL_NS4_8TiledMMAINS4_8MMA_AtomIJNS4_4SM904GMMA31MMA_64x128x32_F32E5M2E5M2_SS_TNILNSP_7ScaleInE1ELSR_1EEEEEENS4_6LayoutINS5_IJSC_SC_SC_EEENS5_IJNSA_ILi0EEESW_SW_EEEEENS5_IJNS4_10UnderscoreESZ_SZ_EEEEENS4_23SM90_TMA_LOAD_MULTICASTENS4_14ComposedLayoutINS4_7SwizzleILi1ELi4ELi3EEENS4_18smem_ptr_flag_bitsILi8EEENSU_INS5_IJNSA_ILi8EEESI_EEENS5_IJSI_SC_EEEEEEEvNS4_8identityES12_S1C_vS1D_EENS_8epilogue10collective6detail29Sm90TmaWarpSpecializedAdapterINS1G_15DefaultEpilogueISK_SL_SL_NS1F_6thread17LinearCombinationISK_Li1EffLNS1K_9ScaleType4KindE0ELNS_15FloatRoundStyleE2ESK_EENS1_15EpilogueDefaultEEEEEvvEEEEvNT_6ParamsE --------------------------
	.section	.nv.shared._ZN7cutlass13device_kernelINS_4gemm6kernel13GemmUniversalIN4cute5tupleIJiiiiEEENS1_10collective13CollectiveMmaINS1_37MainloopSm90TmaGmmaWarpSpecializedFP8ILi37ENS5_IJNS4_1CILi2EEESB_NSA_ILi1EEEEEENS1_32KernelTmaWarpSpecializedPingpongEEENS5_IJNSA_ILi64EEENSA_ILi128EEENSA_ILi32EEEEEENS_12float_e5m2_tENS5_IJlSC_lEEESK_SL_NS4_8TiledMMAINS4_8MMA_AtomIJNS4_4SM904GMMA31MMA_64x128x32_F32E5M2E5M2_SS_TNILNSP_7ScaleInE1ELSR_1EEEEEENS4_6LayoutINS5_IJSC_SC_SC_EEENS5_IJNSA_ILi0EEESW_SW_EEEEENS5_IJNS4_10UnderscoreESZ_SZ_EEEEENS4_23SM90_TMA_LOAD_MULTICASTENS4_14ComposedLayoutINS4_7SwizzleILi1ELi4ELi3EEENS4_18smem_ptr_flag_bitsILi8EEENSU_INS5_IJNSA_ILi8EEESI_EEENS5_IJSI_SC_EEEEEEEvNS4_8identityES12_S1C_vS1D_EENS_8epilogue10collective6detail29Sm90TmaWarpSpecializedAdapterINS1G_15DefaultEpilogueISK_SL_SL_NS1F_6thread17LinearCombinationISK_Li1EffLNS1K_9ScaleType4KindE0ELNS_15FloatRoundStyleE2ESK_EENS1_15EpilogueDefaultEEEEEvvEEEEvNT_6ParamsE,"aw",@nobits
	.sectionflags	@""
	.align	16
	.zero		1024


//--------------------- .nv.shared.reserved.0     --------------------------
	.section	.nv.shared.reserved.0,"aw",@nobits
	.weak		__nv_reservedSMEM_offset_0_alias
	.size		__nv_reservedSMEM_offset_0_alias, 0, 0
	.other		__nv_reservedSMEM_offset_0_alias,@"STO_CUDA_RESERVED_SHARED STV_DEFAULT"
__nv_reservedSMEM_offset_0_alias:
	.zero		0


//--------------------- .nv.global                --------------------------
	.section	.nv.global,"aw",@nobits
.nv.global:
	.type		_ZN40_INTERNAL_22d6a094_4_k_cu_e1d2ed09_283254cute1_E,@object
	.size		_ZN40_INTERNAL_22d6a094_4_k_cu_e1d2ed09_283254cute1_E,(_ZN40_INTERNAL_22d6a094_4_k_cu_e1d2ed09_283254cuda3std3__45__cpo6cbeginE - _ZN40_INTERNAL_22d6a094_4_k_cu_e1d2ed09_283254cute1_E)
_ZN40_INTERNAL_22d6a094_4_k_cu_e1d2ed09_283254cute1_E:
	.zero		1
	.type		_ZN40_INTERNAL_22d6a094_4_k_cu_e1d2ed09_283254cuda3std3__45__cpo6cbeginE,@object
	.size		_ZN40_INTERNAL_22d6a094_4_k_cu_e1d2ed09_283254cuda3std3__45__cpo6cbeginE,(_ZN40_INTERNAL_22d6a094_4_k_cu_e1d2ed09_283254cuda3std3__48in_placeE - _ZN40_INTERNAL_22d6a094_4_k_cu_e1d2ed09_283254cuda3std3__45__cpo6cbeginE)
_ZN40_INTERNAL_22d6a094_4_k_cu_e1d2ed09_283254cuda3std3__45__cpo6cbeginE:
	.zero		1
	.type		_ZN40_INTERNAL_22d6a094_4_k_cu_e1d2ed09_283254cuda3std3__48in_placeE,@object
	.size		_ZN40_INTERNAL_22d6a094_4_k_cu_e1d2ed09_283254cuda3std3__48in_placeE,(_ZN40_INTERNAL_22d6a094_4_k_cu_e1d2ed09_283254cuda3std6ranges3__45__cpo9iter_moveE - _ZN40_INTERNAL_22d6a094_4_k_cu_e1d2ed09_283254cuda3std3__48in_placeE)
_ZN40_INTERNAL_22d6a094_4_k_cu_e1d2ed09_283254cuda3std3__48in_placeE:
	.zero		1
	.type		_ZN40_INTERNAL_22d6a094_4_k_cu_e1d2ed09_283254cuda3std6ranges3__45__cpo9iter_moveE,@object
	.size		_ZN40_INTERNAL_22d6a094_4_k_cu_e1d2ed09_283254cuda3std6ranges3__45__cpo9iter_moveE,(_ZN40_INTERNAL_22d6a094_4_k_cu_e1d2ed09_283254cuda3std3__45__cpo5beginE - _ZN40_INTERNAL_22d6a094_4_k_cu_e1d2ed09_283254cuda3std6ranges3__45__cpo9iter_moveE)
_ZN40_INTERNAL_22d6a094_4_k_cu_e1d2ed09_283254cuda3std6ranges3__45__cpo9iter_moveE:
	.zero		1
	.type		_ZN40_INTERNAL_22d6a094_4_k_cu_e1d2ed09_283254cuda3std3__45__cpo5beginE,@object
	.size		_ZN40_INTERNAL_22d6a094_4_k_cu_e1d2ed09_283254cuda3std3__45__cpo5beginE,(_ZN40_INTERNAL_22d6a094_4_k_cu_e1d2ed09_283254cuda3std3__442_GLOBAL__N__22d6a094_4_k_cu_e1d2ed09_283256ignoreE - _ZN40_INTERNAL_22d6a094_4_k_cu_e1d2ed09_283254cuda3std3__45__cpo5beginE)
_ZN40_INTERNAL_22d6a094_4_k_cu_e1d2ed09_283254cuda3std3__45__cpo5beginE:
	.zero		1
	.type		_ZN40_INTERNAL_22d6a094_4_k_cu_e1d2ed09_283254cuda3std3__442_GLOBAL__N__22d6a094_4_k_cu_e1d2ed09_283256ignoreE,@object
	.size		_ZN40_INTERNAL_22d6a094_4_k_cu_e1d2ed09_283254cuda3std3__442_GLOBAL__N__22d6a094_4_k_cu_e1d2ed09_283256ignoreE,(_ZN40_INTERNAL_22d6a094_4_k_cu_e1d2ed09_283254cute7productE - _ZN40_INTERNAL_22d6a094_4_k_cu_e1d2ed09_283254cuda3std3__442_GLOBAL__N__22d6a094_4_k_cu_e1d2ed09_283256ignoreE)
_ZN40_INTERNAL_22d6a094_4_k_cu_e1d2ed09_283254cuda3std3__442_GLOBAL__N__22d6a094_4_k_cu_e1d2ed09_283256ignoreE:
	.zero		1
	.type		_ZN40_INTERNAL_22d6a094_4_k_cu_e1d2ed09_283254cute7productE,@object
	.size		_ZN40_INTERNAL_22d6a094_4_k_cu_e1d2ed09_283254cute7productE,(_ZN40_INTERNAL_22d6a094_4_k_cu_e1d2ed09_283254cuda3std3__45__cpo3endE - _ZN40_INTERNAL_22d6a094_4_k_cu_e1d2ed09_283254cute7productE)
_ZN40_INTERNAL_22d6a094_4_k_cu_e1d2ed09_283254cute7productE:
	.zero		1
	.type		_ZN40_INTERNAL_22d6a094_4_k_cu_e1d2ed09_283254cuda3std3__45__cpo3endE,@object
	.size		_ZN40_INTERNAL_22d6a094_4_k_cu_e1d2ed09_283254cuda3std3__45__cpo3endE,(_ZN40_INTERNAL_22d6a094_4_k_cu_e1d2ed09_283254cuda3std3__419piecewise_constructE - _ZN40_INTERNAL_22d6a094_4_k_cu_e1d2ed09_283254cuda3std3__45__cpo3endE)
_ZN40_INTERNAL_22d6a094_4_k_cu_e1d2ed09_283254cuda3std3__45__cpo3endE:
	.zero		1
	.type		_ZN40_INTERNAL_22d6a094_4_k_cu_e1d2ed09_283254cuda3std3__419piecewise_constructE,@object
	.size		_ZN40_INTERNAL_22d6a094_4_k_cu_e1d2ed09_283254cuda3std3__419piecewise_constructE,(_ZN40_INTERNAL_22d6a094_4_k_cu_e1d2ed09_283254cuda3std3__45__cpo4cendE - _ZN40_INTERNAL_22d6a094_4_k_cu_e1d2ed09_283254cuda3std3__419piecewise_constructE)
_ZN40_INTERNAL_22d6a094_4_k_cu_e1d2ed09_283254cuda3std3__419piecewise_constructE:
	.zero		1
	.type		_ZN40_INTERNAL_22d6a094_4_k_cu_e1d2ed09_283254cuda3std3__45__cpo4cendE,@object
	.size		_ZN40_INTERNAL_22d6a094_4_k_cu_e1d2ed09_283254cuda3std3__45__cpo4cendE,(_ZN40_INTERNAL_22d6a094_4_k_cu_e1d2ed09_283254cuda3std6ranges3__45__cpo4swapE - _ZN40_INTERNAL_22d6a094_4_k_cu_e1d2ed09_283254cuda3std3__45__cpo4cendE)
_ZN40_INTERNAL_22d6a094_4_k_cu_e1d2ed09_283254cuda3std3__45__cpo4cendE:
	.zero		1
	.type		_ZN40_INTERNAL_22d6a094_4_k_cu_e1d2ed09_283254cuda3std6ranges3__45__cpo4swapE,@object
	.size		_ZN40_INTERNAL_22d6a094_4_k_cu_e1d2ed09_283254cuda3std6ranges3__45__cpo4swapE,(.L_7 - _ZN40_INTERNAL_22d6a094_4_k_cu_e1d2ed09_283254cuda3std6ranges3__45__cpo4swapE)
_ZN40_INTERNAL_22d6a094_4_k_cu_e1d2ed09_283254cuda3std6ranges3__45__cpo4swapE:
	.zero		1
.L_7:


//--------------------- .nv.constant0._ZN7cutlass13device_kernelINS_4gemm6kernel13GemmUniversalIN4cute5tupleIJiiiiEEENS1_10collective13CollectiveMmaINS1_37MainloopSm90TmaGmmaWarpSpecializedFP8ILi37ENS5_IJNS4_1CILi2EEESB_NSA_ILi1EEEEEENS1_32KernelTmaWarpSpecializedPingpongEEENS5_IJNSA_ILi64EEENSA_ILi128EEENSA_ILi32EEEEEENS_12float_e5m2_tENS5_IJlSC_lEEESK_SL_NS4_8TiledMMAINS4_8MMA_AtomIJNS4_4SM904GMMA31MMA_64x128x32_F32E5M2E5M2_SS_TNILNSP_7ScaleInE1ELSR_1EEEEEENS4_6LayoutINS5_IJSC_SC_SC_EEENS5_IJNSA_ILi0EEESW_SW_EEEEENS5_IJNS4_10UnderscoreESZ_SZ_EEEEENS4_23SM90_TMA_LOAD_MULTICASTENS4_14ComposedLayoutINS4_7SwizzleILi1ELi4ELi3EEENS4_18smem_ptr_flag_bitsILi8EEENSU_INS5_IJNSA_ILi8EEESI_EEENS5_IJSI_SC_EEEEEEEvNS4_8identityES12_S1C_vS1D_EENS_8epilogue10collective6detail29Sm90TmaWarpSpecializedAdapterINS1G_15DefaultEpilogueISK_SL_SL_NS1F_6thread17LinearCombinationISK_Li1EffLNS1K_9ScaleType4KindE0ELNS_15FloatRoundStyleE2ESK_EENS1_15EpilogueDefaultEEEEEvvEEEEvNT_6ParamsE --------------------------
	.section	.nv.constant0._ZN7cutlass13device_kernelINS_4gemm6kernel13GemmUniversalIN4cute5tupleIJiiiiEEENS1_10collective13CollectiveMmaINS1_37MainloopSm90TmaGmmaWarpSpecializedFP8ILi37ENS5_IJNS4_1CILi2EEESB_NSA_ILi1EEEEEENS1_32KernelTmaWarpSpecializedPingpongEEENS5_IJNSA_ILi64EEENSA_ILi128EEENSA_ILi32EEEEEENS_12float_e5m2_tENS5_IJlSC_lEEESK_SL_NS4_8TiledMMAINS4_8MMA_AtomIJNS4_4SM904GMMA31MMA_64x128x32_F32E5M2E5M2_SS_TNILNSP_7ScaleInE1ELSR_1EEEEEENS4_6LayoutINS5_IJSC_SC_SC_EEENS5_IJNSA_ILi0EEESW_SW_EEEEENS5_IJNS4_10UnderscoreESZ_SZ_EEEEENS4_23SM90_TMA_LOAD_MULTICASTENS4_14ComposedLayoutINS4_7SwizzleILi1ELi4ELi3EEENS4_18smem_ptr_flag_bitsILi8EEENSU_INS5_IJNSA_ILi8EEESI_EEENS5_IJSI_SC_EEEEEEEvNS4_8identityES12_S1C_vS1D_EENS_8epilogue10collective6detail29Sm90TmaWarpSpecializedAdapterINS1G_15DefaultEpilogueISK_SL_SL_NS1F_6thread17LinearCombinationISK_Li1EffLNS1K_9ScaleType4KindE0ELNS_15FloatRoundStyleE2ESK_EENS1_15EpilogueDefaultEEEEEvvEEEEvNT_6ParamsE,"a",@progbits
	.sectionflags	@""
	.align	4
.nv.constant0._ZN7cutlass13device_kernelINS_4gemm6kernel13GemmUniversalIN4cute5tupleIJiiiiEEENS1_10collective13CollectiveMmaINS1_37MainloopSm90TmaGmmaWarpSpecializedFP8ILi37ENS5_IJNS4_1CILi2EEESB_NSA_ILi1EEEEEENS1_32KernelTmaWarpSpecializedPingpongEEENS5_IJNSA_ILi64EEENSA_ILi128EEENSA_ILi32EEEEEENS_12float_e5m2_tENS5_IJlSC_lEEESK_SL_NS4_8TiledMMAINS4_8MMA_AtomIJNS4_4SM904GMMA31MMA_64x128x32_F32E5M2E5M2_SS_TNILNSP_7ScaleInE1ELSR_1EEEEEENS4_6LayoutINS5_IJSC_SC_SC_EEENS5_IJNSA_ILi0EEESW_SW_EEEEENS5_IJNS4_10UnderscoreESZ_SZ_EEEEENS4_23SM90_TMA_LOAD_MULTICASTENS4_14ComposedLayoutINS4_7SwizzleILi1ELi4ELi3EEENS4_18smem_ptr_flag_bitsILi8EEENSU_INS5_IJNSA_ILi8EEESI_EEENS5_IJSI_SC_EEEEEEEvNS4_8identityES12_S1C_vS1D_EENS_8epilogue10collective6detail29Sm90TmaWarpSpecializedAdapterINS1G_15DefaultEpilogueISK_SL_SL_NS1F_6thread17LinearCombinationISK_Li1EffLNS1K_9ScaleType4KindE0ELNS_15FloatRoundStyleE2ESK_EENS1_15EpilogueDefaultEEEEEvvEEEEvNT_6ParamsE:
	.zero		1664


//--------------------- SYMBOLS --------------------------

	.type		.nv.reservedSmem.offset0,@object
	.size		.nv.reservedSmem.offset0,0x4
